def matmul_kernel(
    a_ptr,
    b_ptr,
    c_ptr,
    M,
    N,
    K,
    stride_am,
    stride_ak,
    stride_bk,
    stride_bn,
    stride_cm,
    stride_cn,
    BLOCK_M: tl.constexpr,
    BLOCK_N: tl.constexpr,
    BLOCK_K: tl.constexpr,
    GROUP_M: tl.constexpr,
):
    pid = tl.program_id(axis=0)
    num_pid_m = tl.cdiv(M, BLOCK_M)
    num_pid_n = tl.cdiv(N, BLOCK_N)
    num_pid_in_group = GROUP_M * num_pid_n
    group_id = pid // num_pid_in_group
    first_pid_m = group_id * GROUP_M
    group_size_m = min(num_pid_m - first_pid_m, GROUP_M)
    pid_m = first_pid_m + ((pid % num_pid_in_group) % group_size_m)
    pid_n = (pid % num_pid_in_group) // group_size_m

    offs_am = (pid_m * BLOCK_M + tl.arange(0, BLOCK_M)) % M
    offs_bn = (pid_n * BLOCK_N + tl.arange(0, BLOCK_N)) % N
    offs_k = tl.arange(0, BLOCK_K)
    a_ptrs = a_ptr + offs_am[:, None] * stride_am + offs_k[None, :] * stride_ak
    b_ptrs = b_ptr + offs_k[:, None] * stride_bk + offs_bn[None, :] * stride_bn

    acc = tl.zeros((BLOCK_M, BLOCK_N), dtype=tl.float32)
    for kk in range(0, tl.cdiv(K, BLOCK_K)):
        a = tl.load(a_ptrs, mask=offs_k[None, :] < K - kk * BLOCK_K, other=0.0)
        b = tl.load(b_ptrs, mask=offs_k[:, None] < K - kk * BLOCK_K, other=0.0)
        acc = tl.dot(a, b, acc)
        a_ptrs += BLOCK_K * stride_ak
        b_ptrs += BLOCK_K * stride_bk

    c = acc.to(c_ptr.dtype.element_ty)
    offs_cm = pid_m * BLOCK_M + tl.arange(0, BLOCK_M)
    offs_cn = pid_n * BLOCK_N + tl.arange(0, BLOCK_N)
    c_ptrs = c_ptr + offs_cm[:, None] * stride_cm + offs_cn[None, :] * stride_cn
    mask = (offs_cm[:, None] < M) & (offs_cn[None, :] < N)
    tl.store(c_ptrs, c, mask=mask)

# config = {"BLOCK_K": 32, "BLOCK_M": 128, "BLOCK_N": 128, "GROUP_M": 4, "arch": "sm_100", "dtype": "fp16", "num_ctas": 1, "num_stages": 3, "num_warps": 4}
# arch = sm_100


// ===== COMPILED SASS (sm_100a) =====

	.target	sm_100a

	.elftype	@"ET_EXEC"


//--------------------- .note.nv.tkinfo           --------------------------
	.section	.note.nv.tkinfo,"",@"SHT_NOTE"
	.sectionflags	@"SHF_NOTE_NV_TKINFO"
	.tkinfo
        /*0018*/ 	.word	0x00000081
        /*0030*/ 	.string	""
        /*0030*/ 	.string	"ptxas-blackwell"
        /*0030*/ 	.string	"Cuda compilation tools, release 12.9, V12.9.86"
        /*0030*/ 	.string	"Build cuda_12.9.r12.9/compiler.36037853_0"
        /*0030*/ 	.string	"-v  -suppress-debug-info  -lineinfo  -arch sm_100a "



//--------------------- .note.nv.cuver            --------------------------
	.section	.note.nv.cuver,"",@"SHT_NOTE"
	.sectionflags	@"SHF_NOTE_NV_CUVER"
        /*0018*/ 	.short	0x0001
        /*001a*/ 	.short	0x0064
        /*001c*/ 	.short	0x0001
        /*001e*/ 	.short	0x0000
        /*0020*/ 	.short	0x0001
        /*0022*/ 	.short	0x0000


//--------------------- .nv.info                  --------------------------
	.section	.nv.info,"",@"SHT_CUDA_INFO"
	.align	4


	//----- nvinfo : EIATTR_REGCOUNT
	.align		4
        /*0000*/ 	.byte	0x04, 0x2f
        /*0002*/ 	.short	(.L_4 - .L_3)
	.align		4
.L_3:
        /*0004*/ 	.word	index@(matmul_kernel)
        /*0008*/ 	.word	0x000000b7


	//----- nvinfo : EIATTR_FRAME_SIZE
	.align		4
.L_4:
        /*000c*/ 	.byte	0x04, 0x11
        /*000e*/ 	.short	(.L_6 - .L_5)
	.align		4
.L_5:
        /*0010*/ 	.word	index@($__internal_2_$__cuda_sm10x_tcgen05_guardrail_trap_unallocated_columns_being_dealloced)
        /*0014*/ 	.word	0x00000000


	//----- nvinfo : EIATTR_FRAME_SIZE
	.align		4
.L_6:
        /*0018*/ 	.byte	0x04, 0x11
        /*001a*/ 	.short	(.L_8 - .L_7)
	.align		4
.L_7:
        /*001c*/ 	.word	index@($__internal_1_$__cuda_sm10x_tcgen05_guardrail_trap_phase_invalid_during_alloc)
        /*0020*/ 	.word	0x00000000


	//----- nvinfo : EIATTR_FRAME_SIZE
	.align		4
.L_8:
        /*0024*/ 	.byte	0x04, 0x11
        /*0026*/ 	.short	(.L_10 - .L_9)
	.align		4
.L_9:
        /*0028*/ 	.word	index@($__internal_0_$__cuda_sm10x_tcgen05_guardrail_trap_col_being_dealloced_not_returned_by_alloc)
        /*002c*/ 	.word	0x00000000


	//----- nvinfo : EIATTR_FRAME_SIZE
	.align		4
.L_10:
        /*0030*/ 	.byte	0x04, 0x11
        /*0032*/ 	.short	(.L_12 - .L_11)
	.align		4
.L_11:
        /*0034*/ 	.word	index@(matmul_kernel)
        /*0038*/ 	.word	0x00000000


	//----- nvinfo : EIATTR_MIN_STACK_SIZE
	.align		4
.L_12:
        /*003c*/ 	.byte	0x04, 0x12
        /*003e*/ 	.short	(.L_14 - .L_13)
	.align		4
.L_13:
        /*0040*/ 	.word	index@(matmul_kernel)
        /*0044*/ 	.word	0x00000000
.L_14:


//--------------------- .nv.info.matmul_kernel    --------------------------
	.section	.nv.info.matmul_kernel,"",@"SHT_CUDA_INFO"
	.sectionflags	@""
	.align	4


	//----- nvinfo : EIATTR_CUDA_API_VERSION
	.align		4
        /*0000*/ 	.byte	0x04, 0x37
        /*0002*/ 	.short	(.L_16 - .L_15)
.L_15:
        /*0004*/ 	.word	0x00000081


	//----- nvinfo : EIATTR_KPARAM_INFO
	.align		4
.L_16:
        /*0008*/ 	.byte	0x04, 0x17
        /*000a*/ 	.short	(.L_18 - .L_17)
.L_17:
        /*000c*/ 	.word	0x00000000
        /*0010*/ 	.short	0x000d
        /*0012*/ 	.short	0x0048
        /*0014*/ 	.byte	0x00, 0xf4, 0x21, 0x00


	//----- nvinfo : EIATTR_KPARAM_INFO
	.align		4
.L_18:
        /*0018*/ 	.byte	0x04, 0x17
        /*001a*/ 	.short	(.L_20 - .L_19)
.L_19:
        /*001c*/ 	.word	0x00000000
        /*0020*/ 	.short	0x000c
        /*0022*/ 	.short	0x0040
        /*0024*/ 	.byte	0x00, 0xf4, 0x21, 0x00


	//----- nvinfo : EIATTR_KPARAM_INFO
	.align		4
.L_20:
        /*0028*/ 	.byte	0x04, 0x17
        /*002a*/ 	.short	(.L_22 - .L_21)
.L_21:
        /*002c*/ 	.word	0x00000000
        /*0030*/ 	.short	0x000b
        /*0032*/ 	.short	0x0038
        /*0034*/ 	.byte	0x00, 0xf0, 0x11, 0x00


	//----- nvinfo : EIATTR_KPARAM_INFO
	.align		4
.L_22:
        /*0038*/ 	.byte	0x04, 0x17
        /*003a*/ 	.short	(.L_24 - .L_23)
.L_23:
        /*003c*/ 	.word	0x00000000
        /*0040*/ 	.short	0x000a
        /*0042*/ 	.short	0x0034
        /*0044*/ 	.byte	0x00, 0xf0, 0x11, 0x00


	//----- nvinfo : EIATTR_KPARAM_INFO
	.align		4
.L_24:
        /*0048*/ 	.byte	0x04, 0x17
        /*004a*/ 	.short	(.L_26 - .L_25)
.L_25:
        /*004c*/ 	.word	0x00000000
        /*0050*/ 	.short	0x0009
        /*0052*/ 	.short	0x0030
        /*0054*/ 	.byte	0x00, 0xf0, 0x11, 0x00


	//----- nvinfo : EIATTR_KPARAM_INFO
	.align		4
.L_26:
        /*0058*/ 	.byte	0x04, 0x17
        /*005a*/ 	.short	(.L_28 - .L_27)
.L_27:
        /*005c*/ 	.word	0x00000000
        /*0060*/ 	.short	0x0008
        /*0062*/ 	.short	0x002c
        /*0064*/ 	.byte	0x00, 0xf0, 0x11, 0x00


	//----- nvinfo : EIATTR_KPARAM_INFO
	.align		4
.L_28:
        /*0068*/ 	.byte	0x04, 0x17
        /*006a*/ 	.short	(.L_30 - .L_29)
.L_29:
        /*006c*/ 	.word	0x00000000
        /*0070*/ 	.short	0x0007
        /*0072*/ 	.short	0x0028
        /*0074*/ 	.byte	0x00, 0xf0, 0x11, 0x00


	//----- nvinfo : EIATTR_KPARAM_INFO
	.align		4
.L_30:
        /*0078*/ 	.byte	0x04, 0x17
        /*007a*/ 	.short	(.L_32 - .L_31)
.L_31:
        /*007c*/ 	.word	0x00000000
        /*0080*/ 	.short	0x0006
        /*0082*/ 	.short	0x0024
        /*0084*/ 	.byte	0x00, 0xf0, 0x11, 0x00


	//----- nvinfo : EIATTR_KPARAM_INFO
	.align		4
.L_32:
        /*0088*/ 	.byte	0x04, 0x17
        /*008a*/ 	.short	(.L_34 - .L_33)
.L_33:
        /*008c*/ 	.word	0x00000000
        /*0090*/ 	.short	0x0005
        /*0092*/ 	.short	0x0020
        /*0094*/ 	.byte	0x00, 0xf0, 0x11, 0x00


	//----- nvinfo : EIATTR_KPARAM_INFO
	.align		4
.L_34:
        /*0098*/ 	.byte	0x04, 0x17
        /*009a*/ 	.short	(.L_36 - .L_35)
.L_35:
        /*009c*/ 	.word	0x00000000
        /*00a0*/ 	.short	0x0004
        /*00a2*/ 	.short	0x001c
        /*00a4*/ 	.byte	0x00, 0xf0, 0x11, 0x00


	//----- nvinfo : EIATTR_KPARAM_INFO
	.align		4
.L_36:
        /*00a8*/ 	.byte	0x04, 0x17
        /*00aa*/ 	.short	(.L_38 - .L_37)
.L_37:
        /*00ac*/ 	.word	0x00000000
        /*00b0*/ 	.short	0x0003
        /*00b2*/ 	.short	0x0018
        /*00b4*/ 	.byte	0x00, 0xf0, 0x11, 0x00


	//----- nvinfo : EIATTR_KPARAM_INFO
	.align		4
.L_38:
        /*00b8*/ 	.byte	0x04, 0x17
        /*00ba*/ 	.short	(.L_40 - .L_39)
.L_39:
        /*00bc*/ 	.word	0x00000000
        /*00c0*/ 	.short	0x0002
        /*00c2*/ 	.short	0x0010
        /*00c4*/ 	.byte	0x00, 0xf4, 0x21, 0x00


	//----- nvinfo : EIATTR_KPARAM_INFO
	.align		4
.L_40:
        /*00c8*/ 	.byte	0x04, 0x17
        /*00ca*/ 	.short	(.L_42 - .L_41)
.L_41:
        /*00cc*/ 	.word	0x00000000
        /*00d0*/ 	.short	0x0001
        /*00d2*/ 	.short	0x0008
        /*00d4*/ 	.byte	0x00, 0xf4, 0x21, 0x00


	//----- nvinfo : EIATTR_KPARAM_INFO
	.align		4
.L_42:
        /*00d8*/ 	.byte	0x04, 0x17
        /*00da*/ 	.short	(.L_44 - .L_43)
.L_43:
        /*00dc*/ 	.word	0x00000000
        /*00e0*/ 	.short	0x0000
        /*00e2*/ 	.short	0x0000
        /*00e4*/ 	.byte	0x00, 0xf4, 0x21, 0x00


	//----- nvinfo : EIATTR_AT_ENTRY_FRAGMENTS
	.align		4
.L_44:
        /*00e8*/ 	.byte	0x04, 0x4f
        /*00ea*/ 	.short	(.L_46 - .L_45)


	//   ....[0]....
.L_45:
        /*00ec*/ 	.word	0x00000004


	//----- nvinfo : EIATTR_RESERVED_SMEM_USED
	.align		4
.L_46:
        /*00f0*/ 	.byte	0x01, 0x41
	.zero		2


	//----- nvinfo : EIATTR_SPARSE_MMA_MASK
	.align		4
        /*00f4*/ 	.byte	0x03, 0x50
        /*00f6*/ 	.short	0x0000


	//----- nvinfo : EIATTR_TCGEN05_1CTA_USED
	.align		4
        /*00f8*/ 	.byte	0x01, 0x51
	.zero		2


	//----- nvinfo : EIATTR_MAXREG_COUNT
	.align		4
        /*00fc*/ 	.byte	0x03, 0x1b
        /*00fe*/ 	.short	0x00ff


	//----- nvinfo : EIATTR_NUM_BARRIERS
	.align		4
        /*0100*/ 	.byte	0x02, 0x4c
        /*0102*/ 	.byte	0x01
	.zero		1


	//----- nvinfo : EIATTR_INT_WARP_WIDE_INSTR_OFFSETS
	.align		4
        /*0104*/ 	.byte	0x04, 0x31
        /*0106*/ 	.short	(.L_48 - .L_47)


	//   ....[0]....
.L_47:
        /*0108*/ 	.word	0x000029d0


	//   ....[1]....
        /*010c*/ 	.word	0x000029e0


	//   ....[2]....
        /*0110*/ 	.word	0x00003ee0


	//   ....[3]....
        /*0114*/ 	.word	0x0000a8d0


	//   ....[4]....
        /*0118*/ 	.word	0x0000a920


	//----- nvinfo : EIATTR_COOP_GROUP_MASK_REGIDS
	.align		4
.L_48:
        /*011c*/ 	.byte	0x04, 0x29
        /*011e*/ 	.short	(.L_50 - .L_49)


	//   ....[0]....
.L_49:
        /*0120*/ 	.word	0xffffffff


	//   ....[1]....
        /*0124*/ 	.word	0xffffffff


	//   ....[2]....
        /*0128*/ 	.word	0xffffffff


	//   ....[3]....
        /*012c*/ 	.word	0xffffffff


	//----- nvinfo : EIATTR_COOP_GROUP_INSTR_OFFSETS
	.align		4
.L_50:
        /*0130*/ 	.byte	0x04, 0x28
        /*0132*/ 	.short	(.L_52 - .L_51)


	//   ....[0]....
.L_51:
        /*0134*/ 	.word	0x00000070


	//   ....[1]....
        /*0138*/ 	.word	0x00000330


	//   ....[2]....
        /*013c*/ 	.word	0x0000a760


	//   ....[3]....
        /*0140*/ 	.word	0x0000a9d0


	//----- nvinfo : EIATTR_VRC_CTA_INIT_COUNT
	.align		4
.L_52:
        /*0144*/ 	.byte	0x02, 0x4a
        /*0146*/ 	.byte	0x80
	.zero		1


	//----- nvinfo : EIATTR_MBARRIER_INSTR_OFFSETS
	.align		4
        /*0148*/ 	.byte	0x04, 0x39
        /*014a*/ 	.short	(.L_54 - .L_53)


	//   ....[0]....
.L_53:
        /*014c*/ 	.word	0x00002af0
        /*0150*/ 	.word	0x000000ff
        /*0154*/ 	.word	0x00000000
        /*0158*/ 	.short	0x0100
        /*015a*/ 	.byte	0x08
	.zero		1


	//   ....[1]....
        /*015c*/ 	.word	0x00003f30
        /*0160*/ 	.word	0x000000ff
        /*0164*/ 	.word	0x00004008
        /*0168*/ 	.short	0x0100
        /*016a*/ 	.byte	0x0b
	.zero		1


	//   ....[2]....
        /*016c*/ 	.word	0x00005bc0
        /*0170*/ 	.word	0x000000ff
        /*0174*/ 	.word	0x00000000
        /*0178*/ 	.short	0x010a
        /*017a*/ 	.byte	0x08
	.zero		1


	//   ....[3]....
        /*017c*/ 	.word	0x000067a0
        /*0180*/ 	.word	0x000000ff
        /*0184*/ 	.word	0x00000000
        /*0188*/ 	.short	0x010a
        /*018a*/ 	.byte	0x08
	.zero		1


	//   ....[4]....
        /*018c*/ 	.word	0x00006920
        /*0190*/ 	.word	0x000000ff
        /*0194*/ 	.word	0x00004000
        /*0198*/ 	.short	0x0108
        /*019a*/ 	.byte	0x0b
	.zero		1


	//   ....[5]....
        /*019c*/ 	.word	0x00006a10
        /*01a0*/ 	.word	0x000000ff
        /*01a4*/ 	.word	0x00004008
        /*01a8*/ 	.short	0x0108
        /*01aa*/ 	.byte	0x0b
	.zero		1


	//   ....[6]....
        /*01ac*/ 	.word	0x0000a9f0
        /*01b0*/ 	.word	0x000000ff
        /*01b4*/ 	.word	0x00000000
        /*01b8*/ 	.short	0x010a
        /*01ba*/ 	.byte	0x08
	.zero		1


	//   ....[7]....
        /*01bc*/ 	.word	0x0000aa20
        /*01c0*/ 	.word	0x000000ff
        /*01c4*/ 	.word	0x00000000
        /*01c8*/ 	.short	0x010a
        /*01ca*/ 	.byte	0x08
	.zero		1


	//----- nvinfo : EIATTR_NUM_MBARRIERS
	.align		4
.L_54:
        /*01cc*/ 	.byte	0x03, 0x38
        /*01ce*/ 	.short	0x0002


	//----- nvinfo : EIATTR_EXIT_INSTR_OFFSETS
	.align		4
        /*01d0*/ 	.byte	0x04, 0x1c
        /*01d2*/ 	.short	(.L_56 - .L_55)


	//   ....[0]....
.L_55:
        /*01d4*/ 	.word	0x0000a9e0


	//----- nvinfo : EIATTR_REQNTID
	.align		4
.L_56:
        /*01d8*/ 	.byte	0x04, 0x10
        /*01da*/ 	.short	(.L_58 - .L_57)
.L_57:
        /*01dc*/ 	.word	0x00000080
        /*01e0*/ 	.word	0x00000001
        /*01e4*/ 	.word	0x00000001


	//----- nvinfo : EIATTR_CRS_STACK_SIZE
	.align		4
.L_58:
        /*01e8*/ 	.byte	0x04, 0x1e
        /*01ea*/ 	.short	(.L_60 - .L_59)
.L_59:
        /*01ec*/ 	.word	0x00000000


	//----- nvinfo : EIATTR_CBANK_PARAM_SIZE
	.align		4
.L_60:
        /*01f0*/ 	.byte	0x03, 0x19
        /*01f2*/ 	.short	0x0050


	//----- nvinfo : EIATTR_PARAM_CBANK
	.align		4
        /*01f4*/ 	.byte	0x04, 0x0a
        /*01f6*/ 	.short	(.L_62 - .L_61)
	.align		4
.L_61:
        /*01f8*/ 	.word	index@(.nv.constant0.matmul_kernel)
        /*01fc*/ 	.short	0x0380
        /*01fe*/ 	.short	0x0050


	//----- nvinfo : EIATTR_SW_WAR
	.align		4
.L_62:
        /*0200*/ 	.byte	0x04, 0x36
        /*0202*/ 	.short	(.L_64 - .L_63)
.L_63:
        /*0204*/ 	.word	0x00000008
.L_64:


//--------------------- .nv.compat                --------------------------
	.section	.nv.compat,"",@"SHT_CUDA_COMPAT_INFO"
	.align	4
        /*0000*/ 	.byte	0x02, 0x02, 0x02, 0x00, 0x02, 0x05, 0x05, 0x00, 0x02, 0x03, 0x00, 0x00, 0x02, 0x06, 0x01, 0x00


//--------------------- .nv.callgraph             --------------------------
	.section	.nv.callgraph,"",@"SHT_CUDA_CALLGRAPH"
	.align	4
	.sectionentsize	8
	.align		4
        /*0000*/ 	.word	0x00000000
	.align		4
        /*0004*/ 	.word	0xffffffff
	.align		4
        /*0008*/ 	.word	0x00000000
	.align		4
        /*000c*/ 	.word	0xfffffffe
	.align		4
        /*0010*/ 	.word	0x00000000
	.align		4
        /*0014*/ 	.word	0xfffffffd
	.align		4
        /*0018*/ 	.word	0x00000000
	.align		4
        /*001c*/ 	.word	0xfffffffc


//--------------------- .text.matmul_kernel       --------------------------
	.section	.text.matmul_kernel,"ax",@progbits
	.align	128
        .global         matmul_kernel
        .type           matmul_kernel,@function
        .size           matmul_kernel,(.L_x_21 - matmul_kernel)
        .other          matmul_kernel,@"STO_CUDA_ENTRY STV_DEFAULT"
matmul_kernel:
.text.matmul_kernel:
[----:B------:R-:W0:Y:S01]  /*0000*/  LDC R1, c[0x0][0x37c] ;  /* 0x0000df00ff017b82 */ /* 0x000e220000000800 */
[----:B------:R-:W1:Y:S01]  /*0010*/  S2R R101, SR_TID.X ;  /* 0x0000000000657919 */ /* 0x000e620000002100 */
[----:B------:R-:W2:Y:S01]  /*0020*/  LDCU.64 UR22, c[0x0][0x358] ;  /* 0x00006b00ff1677ac */ /* 0x000ea20008000a00 */
[----:B-1----:R-:W-:-:S13]  /*0030*/  ISETP.GE.U32.AND P0, PT, R101, 0x20, PT ;  /* 0x000000206500780c */ /* 0x002fda0003f06070 */
[----:B------:R-:W-:Y:S02]  /*0040*/  VOTEU.ANY UP0, P0 ;  /* 0x0000000000ff7886 */ /* 0x000fe40000000100 */
[----:B0-2---:R-:W-:Y:S05]  /*0050*/  BRA.U UP0, `(.L_x_0) ;  /* 0x0000000100b87547 */ /* 0x005fea000b800000 */
[----:B------:R-:W0:Y:S01]  /*0060*/  S2UR UR6, SR_CgaCtaId ;  /* 0x00000000000679c3 */ /* 0x000e220000008800 */
[----:B------:R-:W-:Y:S01]  /*0070*/  NOP ;  /* 0x0000000000007918 */ /* 0x000fe20000000000 */
[----:B------:R-:W-:Y:S02]  /*0080*/  UMOV UR4, 0x40 ;  /* 0x0000004000047882 */ /* 0x000fe40000000000 */
[----:B0-----:R-:W-:-:S09]  /*0090*/  ULEA UR4, UR6, UR4, 0x18 ;  /* 0x0000000406047291 */ /* 0x001fd2000f8ec0ff */
[----:B------:R-:W0:Y:S01]  /*00a0*/  LDS.U8 R0, [UR4] ;  /* 0x00000004ff007984 */ /* 0x000e220008000000 */
[----:B------:R-:W-:Y:S02]  /*00b0*/  UMOV UR4, 0x400 ;  /* 0x0000040000047882 */ /* 0x000fe40000000000 */
[----:B------:R-:W-:Y:S01]  /*00c0*/  ULEA UR4, UR6, UR4, 0x18 ;  /* 0x0000000406047291 */ /* 0x000fe2000f8ec0ff */
[----:B0-----:R-:W-:-:S13]  /*00d0*/  ISETP.NE.AND P0, PT, R0, RZ, PT ;  /* 0x000000ff0000720c */ /* 0x001fda0003f05270 */
[----:B------:R-:W-:Y:S05]  /*00e0*/  @P0 BRA `(.L_x_1) ;  /* 0x00000000007c0947 */ /* 0x000fea0003800000 */
[----:B------:R-:W-:-:S13]  /*00f0*/  ELECT P0, URZ, PT ;  /* 0x0000000000ff782f */ /* 0x000fda0003800000 */
[----:B------:R-:W-:Y:S05]  /*0100*/  @!P0 BRA `(.L_x_2) ;  /* 0x0000000000848947 */ /* 0x000fea0003800000 */
[----:B------:R-:W-:Y:S01]  /*0110*/  UMOV UR5, 0x8 ;  /* 0x0000000800057882 */ /* 0x000fe20000000000 */
[----:B------:R-:W-:Y:S02]  /*0120*/  IMAD.MOV.U32 R4, RZ, RZ, 0x1 ;  /* 0x00000001ff047424 */ /* 0x000fe400078e00ff */
[----:B------:R-:W-:Y:S02]  /*0130*/  IMAD.MOV.U32 R5, RZ, RZ, 0xff ;  /* 0x000000ffff057424 */ /* 0x000fe400078e00ff */
[----:B------:R-:W-:Y:S04]  /*0140*/  DEPBAR.LE SB0, 0x36 ;  /* 0x00008d800000791a */ /* 0x000fe80000000000 */
[----:B------:R-:W0:Y:S02]  /*0150*/  UTCATOMSWS.FIND_AND_SET.ALIGN UP1, UR5, UR5 ;  /* 0x00000005000575e3 */ /* 0x000e240008020800 */
[----:B0-----:R-:W-:-:S04]  /*0160*/  PLOP3.LUT P0, PT, PT, PT, UP1, 0x80, 0x8 ;  /* 0x000000000008781c */ /* 0x001fc80003f0f018 */
[----:B------:R-:W-:-:S04]  /*0170*/  SEL R0, RZ, 0xffffffff, !P0 ;  /* 0xffffffffff007807 */ /* 0x000fc80004000000 */
[----:B------:R-:W-:Y:S01]  /*0180*/  ISETP.NE.AND P0, PT, R0, RZ, PT ;  /* 0x000000ff0000720c */ /* 0x000fe20003f05270 */
[----:B------:R-:W-:-:S12]  /*0190*/  IMAD.U32 R0, RZ, RZ, UR5 ;  /* 0x00000005ff007e24 */ /* 0x000fd8000f8e00ff */
[----:B------:R-:W-:Y:S05]  /*01a0*/  @P0 BRA `(.L_x_3) ;  /* 0x0000000000240947 */ /* 0x000fea0003800000 */
.L_x_4:
[----:B------:R-:W-:Y:S05]  /*01b0*/  NANOSLEEP 0x64 ;  /* 0x000000640000795d */ /* 0x000fea0003800000 */
[----:B------:R-:W-:-:S05]  /*01c0*/  UMOV UR5, 0x8 ;  /* 0x0000000800057882 */ /* 0x000fca0000000000 */
[----:B------:R-:W-:Y:S04]  /*01d0*/  DEPBAR.LE SB0, 0x36 ;  /* 0x00008d800000791a */ /* 0x000fe80000000000 */
[----:B------:R-:W0:Y:S02]  /*01e0*/  UTCATOMSWS.FIND_AND_SET.ALIGN UP1, UR5, UR5 ;  /* 0x00000005000575e3 */ /* 0x000e240008020800 */
[----:B0-----:R-:W-:-:S04]  /*01f0*/  PLOP3.LUT P0, PT, PT, PT, UP1, 0x80, 0x8 ;  /* 0x000000000008781c */ /* 0x001fc80003f0f018 */
[----:B------:R-:W-:-:S04]  /*0200*/  SEL R0, RZ, 0xffffffff, !P0 ;  /* 0xffffffffff007807 */ /* 0x000fc80004000000 */
[----:B------:R-:W-:Y:S01]  /*0210*/  ISETP.NE.AND P0, PT, R0, RZ, PT ;  /* 0x000000ff0000720c */ /* 0x000fe20003f05270 */
[----:B------:R-:W-:-:S12]  /*0220*/  IMAD.U32 R0, RZ, RZ, UR5 ;  /* 0x00000005ff007e24 */ /* 0x000fd8000f8e00ff */
[----:B------:R-:W-:Y:S05]  /*0230*/  @!P0 BRA `(.L_x_4) ;  /* 0xfffffffc00dc8947 */ /* 0x000fea000383ffff */
.L_x_3:
[C---:B------:R-:W-:Y:S01]  /*0240*/  VIADD R3, R0.reuse, 0x10 ;  /* 0x0000001000037836 */ /* 0x040fe20000000000 */
[----:B------:R-:W-:Y:S01]  /*0250*/  UMOV UR5, 0x50 ;  /* 0x0000005000057882 */ /* 0x000fe20000000000 */
[----:B------:R-:W-:Y:S01]  /*0260*/  SHF.L.U32 R2, R5, R0, RZ ;  /* 0x0000000005027219 */ /* 0x000fe200000006ff */
[----:B------:R-:W-:Y:S01]  /*0270*/  ULEA UR5, UR6, UR5, 0x18 ;  /* 0x0000000506057291 */ /* 0x000fe2000f8ec0ff */
[----:B------:R-:W-:Y:S01]  /*0280*/  IMAD.SHL.U32 R0, R0, 0x20, RZ ;  /* 0x0000002000007824 */ /* 0x000fe200078e00ff */
[----:B------:R-:W-:-:S04]  /*0290*/  SHF.L.U32 R3, R4, R3, RZ ;  /* 0x0000000304037219 */ /* 0x000fc800000006ff */
[----:B------:R-:W-:-:S05]  /*02a0*/  LOP3.LUT R2, R3, R2, RZ, 0xfc, !PT ;  /* 0x0000000203027212 */ /* 0x000fca00078efcff */
[----:B------:R0:W-:Y:S04]  /*02b0*/  ATOMS.OR RZ, [UR5], R2 ;  /* 0x00000002ffff798c */ /* 0x0001e8000b000005 */
[----:B------:R0:W-:Y:S01]  /*02c0*/  STS [UR4], R0 ;  /* 0x00000000ff007988 */ /* 0x0001e20008000804 */
[----:B------:R-:W-:Y:S05]  /*02d0*/  BRA `(.L_x_2) ;  /* 0x0000000000107947 */ /* 0x000fea0003800000 */
.L_x_1:
[----:B------:R-:W-:Y:S01]  /*02e0*/  IMAD.MOV.U32 R0, RZ, RZ, -0x1 ;  /* 0xffffffffff007424 */ /* 0x000fe200078e00ff */
[----:B------:R-:W-:-:S04]  /*02f0*/  MOV R2, 0x320 ;  /* 0x0000032000027802 */ /* 0x000fc80000000f00 */
[----:B------:R0:W-:Y:S03]  /*0300*/  STS [UR4], R0 ;  /* 0x00000000ff007988 */ /* 0x0001e60008000804 */
[----:B0-----:R-:W-:Y:S05]  /*0310*/  CALL.REL.NOINC `($__internal_1_$__cuda_sm10x_tcgen05_guardrail_trap_phase_invalid_during_alloc) ;  /* 0x000000a400d87944 */ /* 0x001fea0003c00000 */
.L_x_2:
[----:B------:R-:W-:Y:S05]  /*0320*/  WARPSYNC.ALL ;  /* 0x0000000000007948 */ /* 0x000fea0003800000 */
[----:B------:R-:W-:Y:S01]  /*0330*/  NOP ;  /* 0x0000000000007918 */ /* 0x000fe20000000000 */
.L_x_0:
[----:B------:R-:W1:Y:S01]  /*0340*/  LDC.64 R48, c[0x0][0x398] ;  /* 0x0000e600ff307b82 */ /* 0x000e620000000a00 */
[----:B------:R-:W2:Y:S01]  /*0350*/  S2R R5, SR_CTAID.X ;  /* 0x0000000000057919 */ /* 0x000ea20000002500 */
[----:B------:R-:W-:Y:S01]  /*0360*/  UMOV UR11, 0x400 ;  /* 0x00000400000b7882 */ /* 0x000fe20000000000 */
[----:B------:R-:W3:Y:S01]  /*0370*/  LDCU.128 UR16, c[0x0][0x380] ;  /* 0x00007000ff1077ac */ /* 0x000ee20008000c00 */
[----:B------:R-:W-:-:S04]  /*0380*/  UMOV UR7, 0x1 ;  /* 0x0000000100077882 */ /* 0x000fc80000000000 */
[----:B------:R-:W4:Y:S01]  /*0390*/  S2UR UR5, SR_CgaCtaId ;  /* 0x00000000000579c3 */ /* 0x000f220000008800 */
[----:B01----:R-:W-:Y:S01]  /*03a0*/  VIADD R0, R49, 0x7f ;  /* 0x0000007f31007836 */ /* 0x003fe20000000000 */
[----:B------:R-:W-:Y:S02]  /*03b0*/  IABS R13, R48 ;  /* 0x00000030000d7213 */ /* 0x000fe40000000000 */
[----:B------:R-:W-:Y:S02]  /*03c0*/  LOP3.LUT R43, RZ, R49, RZ, 0x33, !PT ;  /* 0x00000031ff2b7212 */ /* 0x000fe400078e33ff */
[----:B------:R-:W-:Y:S01]  /*03d0*/  SHF.R.S32.HI R3, RZ, 0x1f, R0 ;  /* 0x0000001fff037819 */ /* 0x000fe20000011400 */
[----:B----4-:R-:W-:-:S03]  /*03e0*/  ULEA UR11, UR5, UR11, 0x18 ;  /* 0x0000000b050b7291 */ /* 0x010fc6000f8ec0ff */
[----:B------:R-:W-:Y:S02]  /*03f0*/  LEA.HI R3, R3, R0, RZ, 0x7 ;  /* 0x0000000003037211 */ /* 0x000fe400078f38ff */
[----:B--2---:R-:W-:Y:S01]  /*0400*/  IABS R8, R5 ;  /* 0x0000000500087213 */ /* 0x004fe20000000000 */
[----:B------:R-:W-:Y:S01]  /*0410*/  UIADD3 UR8, UPT, UPT, UR11, 0x4000, URZ ;  /* 0x000040000b087890 */ /* 0x000fe2000fffe0ff */
[----:B------:R-:W-:-:S05]  /*0420*/  SHF.R.S32.HI R3, RZ, 0x7, R3 ;  /* 0x00000007ff037819 */ /* 0x000fca0000011403 */
[----:B------:R-:W-:-:S05]  /*0430*/  IMAD.SHL.U32 R4, R3, 0x4, RZ ;  /* 0x0000000403047824 */ /* 0x000fca00078e00ff */
[-C--:B------:R-:W-:Y:S02]  /*0440*/  IABS R7, R4.reuse ;  /* 0x0000000400077213 */ /* 0x080fe40000000000 */
[----:B------:R-:W-:Y:S02]  /*0450*/  IABS R10, R4 ;  /* 0x00000004000a7213 */ /* 0x000fe40000000000 */
[----:B------:R-:W0:Y:S08]  /*0460*/  I2F.RP R0, R7 ;  /* 0x0000000700007306 */ /* 0x000e300000209400 */
[----:B0-----:R-:W0:Y:S02]  /*0470*/  MUFU.RCP R0, R0 ;  /* 0x0000000000007308 */ /* 0x001e240000001000 */
[----:B0-----:R-:W-:-:S02]  /*0480*/  VIADD R2, R0, 0xffffffe ;  /* 0x0ffffffe00027836 */ /* 0x001fc40000000000 */
[----:B------:R-:W-:-:S04]  /*0490*/  IMAD.MOV R0, RZ, RZ, -R10 ;  /* 0x000000ffff007224 */ /* 0x000fc800078e0a0a */
[----:B------:R0:W1:Y:S02]  /*04a0*/  F2I.FTZ.U32.TRUNC.NTZ R3, R2 ;  /* 0x0000000200037305 */ /* 0x000064000021f000 */
[----:B0-----:R-:W-:Y:S02]  /*04b0*/  IMAD.MOV.U32 R2, RZ, RZ, RZ ;  /* 0x000000ffff027224 */ /* 0x001fe400078e00ff */
[----:B-1----:R-:W-:-:S04]  /*04c0*/  IMAD.MOV R6, RZ, RZ, -R3 ;  /* 0x000000ffff067224 */ /* 0x002fc800078e0a03 */
[----:B------:R-:W-:Y:S02]  /*04d0*/  IMAD R9, R6, R7, RZ ;  /* 0x0000000706097224 */ /* 0x000fe400078e02ff */
[----:B------:R-:W-:Y:S02]  /*04e0*/  IMAD.MOV.U32 R6, RZ, RZ, R8 ;  /* 0x000000ffff067224 */ /* 0x000fe400078e0008 */
[----:B------:R-:W-:-:S06]  /*04f0*/  IMAD.HI.U32 R3, R3, R9, R2 ;  /* 0x0000000903037227 */ /* 0x000fcc00078e0002 */
[----:B------:R-:W-:-:S04]  /*0500*/  IMAD.HI.U32 R3, R3, R6, RZ ;  /* 0x0000000603037227 */ /* 0x000fc800078e00ff */
[----:B------:R-:W-:Y:S01]  /*0510*/  IMAD R0, R3, R0, R6 ;  /* 0x0000000003007224 */ /* 0x000fe200078e0206 */
[----:B------:R-:W-:Y:S04]  /*0520*/  BAR.SYNC.DEFER_BLOCKING 0x0 ;  /* 0x0000000000007b1d */ /* 0x000fe80000010000 */
[----:B------:R-:W-:-:S13]  /*0530*/  ISETP.GT.U32.AND P1, PT, R7, R0, PT ;  /* 0x000000000700720c */ /* 0x000fda0003f24070 */
[----:B------:R-:W-:Y:S02]  /*0540*/  @!P1 IMAD.IADD R0, R0, 0x1, -R7 ;  /* 0x0000000100009824 */ /* 0x000fe400078e0a07 */
[----:B------:R-:W-:Y:S01]  /*0550*/  @!P1 VIADD R3, R3, 0x1 ;  /* 0x0000000103039836 */ /* 0x000fe20000000000 */
[----:B------:R-:W-:Y:S02]  /*0560*/  ISETP.NE.AND P1, PT, R4, RZ, PT ;  /* 0x000000ff0400720c */ /* 0x000fe40003f25270 */
[----:B------:R-:W-:Y:S02]  /*0570*/  ISETP.GE.U32.AND P0, PT, R0, R7, PT ;  /* 0x000000070000720c */ /* 0x000fe40003f06070 */
[----:B------:R-:W-:-:S04]  /*0580*/  LOP3.LUT R0, R5, R4, RZ, 0x3c, !PT ;  /* 0x0000000405007212 */ /* 0x000fc800078e3cff */
[----:B------:R-:W-:Y:S01]  /*0590*/  ISETP.GE.AND P2, PT, R0, RZ, PT ;  /* 0x000000ff0000720c */ /* 0x000fe20003f46270 */
[----:B------:R-:W-:-:S06]  /*05a0*/  VIADD R0, R48, 0x7f ;  /* 0x0000007f30007836 */ /* 0x000fcc0000000000 */
[----:B------:R-:W-:-:S04]  /*05b0*/  @P0 VIADD R3, R3, 0x1 ;  /* 0x0000000103030836 */ /* 0x000fc80000000000 */
[----:B------:R-:W-:Y:S01]  /*05c0*/  IMAD.MOV.U32 R2, RZ, RZ, R3 ;  /* 0x000000ffff027224 */ /* 0x000fe200078e0003 */
[----:B------:R-:W-:-:S03]  /*05d0*/  SHF.R.S32.HI R3, RZ, 0x1f, R0 ;  /* 0x0000001fff037819 */ /* 0x000fc60000011400 */
[----:B------:R-:W-:Y:S01]  /*05e0*/  @!P2 IMAD.MOV R2, RZ, RZ, -R2 ;  /* 0x000000ffff02a224 */ /* 0x000fe200078e0a02 */
[----:B------:R-:W-:Y:S02]  /*05f0*/  @!P1 LOP3.LUT R2, RZ, R4, RZ, 0x33, !PT ;  /* 0x00000004ff029212 */ /* 0x000fe400078e33ff */
[----:B------:R-:W-:-:S03]  /*0600*/  LEA.HI R3, R3, R0, RZ, 0x7 ;  /* 0x0000000003037211 */ /* 0x000fc600078f38ff */
[----:B------:R-:W-:Y:S02]  /*0610*/  IMAD.SHL.U32 R8, R2, 0x4, RZ ;  /* 0x0000000402087824 */ /* 0x000fe400078e00ff */
[----:B------:R-:W-:-:S03]  /*0620*/  IMAD.MOV R2, RZ, RZ, -R2 ;  /* 0x000000ffff027224 */ /* 0x000fc600078e0a02 */
[----:B------:R-:W-:Y:S01]  /*0630*/  LEA.HI.SX32 R3, R3, -R8, 0x19 ;  /* 0x8000000803037211 */ /* 0x000fe200078fcaff */
[----:B------:R-:W-:-:S03]  /*0640*/  IMAD R10, R4, R2, R5 ;  /* 0x00000002040a7224 */ /* 0x000fc600078e0205 */
[----:B------:R-:W-:Y:S02]  /*0650*/  VIMNMX R11, PT, PT, R3, 0x4, PT ;  /* 0x00000004030b7848 */ /* 0x000fe40003fe0100 */
[----:B------:R-:W-:Y:S02]  /*0660*/  IABS R7, R10 ;  /* 0x0000000a00077213 */ /* 0x000fe40000000000 */
[-C--:B------:R-:W-:Y:S02]  /*0670*/  IABS R9, R11.reuse ;  /* 0x0000000b00097213 */ /* 0x080fe40000000000 */
[----:B------:R-:W-:Y:S02]  /*0680*/  IABS R4, R11 ;  /* 0x0000000b00047213 */ /* 0x000fe40000000000 */
[----:B------:R-:W0:Y:S08]  /*0690*/  I2F.RP R0, R9 ;  /* 0x0000000900007306 */ /* 0x000e300000209400 */
[----:B0-----:R-:W0:Y:S02]  /*06a0*/  MUFU.RCP R0, R0 ;  /* 0x0000000000007308 */ /* 0x001e240000001000 */
[----:B0-----:R-:W-:-:S02]  /*06b0*/  VIADD R3, R0, 0xffffffe ;  /* 0x0ffffffe00037836 */ /* 0x001fc40000000000 */
[----:B------:R-:W-:-:S04]  /*06c0*/  IMAD.MOV R0, RZ, RZ, -R4 ;  /* 0x000000ffff007224 */ /* 0x000fc800078e0a04 */
[----:B------:R-:W0:Y:S02]  /*06d0*/  F2I.FTZ.U32.TRUNC.NTZ R3, R3 ;  /* 0x0000000300037305 */ /* 0x000e24000021f000 */
[----:B0-----:R-:W-:-:S04]  /*06e0*/  IMAD.MOV R6, RZ, RZ, -R3 ;  /* 0x000000ffff067224 */ /* 0x001fc800078e0a03 */
[----:B------:R-:W-:Y:S02]  /*06f0*/  IMAD.MOV.U32 R2, RZ, RZ, R6 ;  /* 0x000000ffff027224 */ /* 0x000fe400078e0006 */
[----:B------:R-:W0:Y:S02]  /*0700*/  I2F.RP R6, R13 ;  /* 0x0000000d00067306 */ /* 0x000e240000209400 */
[----:B------:R-:W-:Y:S02]  /*0710*/  IMAD R5, R2, R9, RZ ;  /* 0x0000000902057224 */ /* 0x000fe400078e02ff */
[----:B------:R-:W-:-:S04]  /*0720*/  IMAD.MOV.U32 R2, RZ, RZ, RZ ;  /* 0x000000ffff027224 */ /* 0x000fc800078e00ff */
[----:B------:R-:W-:Y:S01]  /*0730*/  IMAD.HI.U32 R2, R3, R5, R2 ;  /* 0x0000000503027227 */ /* 0x000fe200078e0002 */
[----:B------:R-:W-:-:S05]  /*0740*/  IABS R3, R49 ;  /* 0x0000003100037213 */ /* 0x000fca0000000000 */
[----:B------:R-:W-:Y:S01]  /*0750*/  IMAD.HI.U32 R2, R2, R7, RZ ;  /* 0x0000000702027227 */ /* 0x000fe200078e00ff */
[----:B0-----:R-:W0:Y:S03]  /*0760*/  MUFU.RCP R6, R6 ;  /* 0x0000000600067308 */ /* 0x001e260000001000 */
[----:B------:R-:W-:-:S05]  /*0770*/  IMAD R0, R2, R0, R7 ;  /* 0x0000000002007224 */ /* 0x000fca00078e0207 */
[----:B------:R-:W-:Y:S01]  /*0780*/  ISETP.GT.U32.AND P1, PT, R9, R0, PT ;  /* 0x000000000900720c */ /* 0x000fe20003f24070 */
[----:B------:R-:W1:Y:S01]  /*0790*/  I2F.RP R7, R3 ;  /* 0x0000000300077306 */ /* 0x000e620000209400 */
[----:B0-----:R-:W-:-:S11]  /*07a0*/  VIADD R4, R6, 0xffffffe ;  /* 0x0ffffffe06047836 */ /* 0x001fd60000000000 */
[----:B------:R-:W-:Y:S01]  /*07b0*/  @!P1 IMAD.IADD R0, R0, 0x1, -R9 ;  /* 0x0000000100009824 */ /* 0x000fe200078e0a09 */
[----:B------:R0:W2:Y:S01]  /*07c0*/  F2I.FTZ.U32.TRUNC.NTZ R5, R4 ;  /* 0x0000000400057305 */ /* 0x0000a2000021f000 */
[----:B------:R-:W-:Y:S01]  /*07d0*/  @!P1 VIADD R2, R2, 0x1 ;  /* 0x0000000102029836 */ /* 0x000fe20000000000 */
[----:B------:R-:W-:Y:S02]  /*07e0*/  ISETP.NE.AND P1, PT, R11, RZ, PT ;  /* 0x000000ff0b00720c */ /* 0x000fe40003f25270 */
[----:B------:R-:W-:Y:S02]  /*07f0*/  ISETP.GE.U32.AND P0, PT, R0, R9, PT ;  /* 0x000000090000720c */ /* 0x000fe40003f06070 */
[----:B------:R-:W-:Y:S02]  /*0800*/  LOP3.LUT R0, R10, R11, RZ, 0x3c, !PT ;  /* 0x0000000b0a007212 */ /* 0x000fe400078e3cff */
[----:B-1----:R-:W1:Y:S01]  /*0810*/  MUFU.RCP R7, R7 ;  /* 0x0000000700077308 */ /* 0x002e620000001000 */
[----:B------:R-:W-:Y:S01]  /*0820*/  LOP3.LUT R9, R101, 0x7f, RZ, 0xc0, !PT ;  /* 0x0000007f65097812 */ /* 0x000fe200078ec0ff */
[----:B0-----:R-:W-:Y:S01]  /*0830*/  IMAD.MOV.U32 R4, RZ, RZ, RZ ;  /* 0x000000ffff047224 */ /* 0x001fe200078e00ff */
[----:B------:R-:W-:-:S06]  /*0840*/  ISETP.GE.AND P2, PT, R0, RZ, PT ;  /* 0x000000ff0000720c */ /* 0x000fcc0003f46270 */
[----:B------:R-:W-:-:S04]  /*0850*/  @P0 VIADD R2, R2, 0x1 ;  /* 0x0000000102020836 */ /* 0x000fc80000000000 */
[----:B------:R-:W-:Y:S02]  /*0860*/  IMAD.MOV.U32 R12, RZ, RZ, R2 ;  /* 0x000000ffff0c7224 */ /* 0x000fe400078e0002 */
[----:B--2---:R-:W-:Y:S02]  /*0870*/  IMAD.MOV R2, RZ, RZ, -R5 ;  /* 0x000000ffff027224 */ /* 0x004fe400078e0a05 */
[----:B------:R-:W-:Y:S01]  /*0880*/  @!P2 IMAD.MOV R12, RZ, RZ, -R12 ;  /* 0x000000ffff0ca224 */ /* 0x000fe200078e0a0c */
[----:B------:R-:W-:Y:S01]  /*0890*/  @!P1 LOP3.LUT R12, RZ, R11, RZ, 0x33, !PT ;  /* 0x0000000bff0c9212 */ /* 0x000fe200078e33ff */
[----:B-1----:R-:W-:-:S04]  /*08a0*/  VIADD R6, R7, 0xffffffe ;  /* 0x0ffffffe07067836 */ /* 0x002fc80000000000 */
[----:B------:R-:W-:Y:S01]  /*08b0*/  IMAD.MOV R0, RZ, RZ, -R12 ;  /* 0x000000ffff007224 */ /* 0x000fe200078e0a0c */
[----:B------:R-:W0:Y:S03]  /*08c0*/  F2I.FTZ.U32.TRUNC.NTZ R7, R6 ;  /* 0x0000000600077305 */ /* 0x000e26000021f000 */
[----:B------:R-:W-:Y:S02]  /*08d0*/  IMAD R0, R11, R0, R10 ;  /* 0x000000000b007224 */ /* 0x000fe400078e020a */
[----:B------:R-:W-:Y:S02]  /*08e0*/  IMAD R11, R2, R13, RZ ;  /* 0x0000000d020b7224 */ /* 0x000fe400078e02ff */
[----:B------:R-:W-:Y:S02]  /*08f0*/  IMAD.IADD R0, R8, 0x1, R0 ;  /* 0x0000000108007824 */ /* 0x000fe400078e0200 */
[----:B------:R-:W-:-:S04]  /*0900*/  IMAD.HI.U32 R4, R5, R11, R4 ;  /* 0x0000000b05047227 */ /* 0x000fc800078e0004 */
[----:B------:R-:W-:Y:S01]  /*0910*/  IMAD R2, R0, 0x80, R9 ;  /* 0x0000008000027824 */ /* 0x000fe200078e0209 */
[----:B------:R-:W-:Y:S01]  /*0920*/  SHF.R.U32.HI R0, RZ, 0x5, R101 ;  /* 0x00000005ff007819 */ /* 0x000fe20000011665 */
[----:B0-----:R-:W-:-:S03]  /*0930*/  IMAD.MOV R6, RZ, RZ, -R7 ;  /* 0x000000ffff067224 */ /* 0x001fc600078e0a07 */
[----:B------:R-:W-:Y:S01]  /*0940*/  IABS R8, R2 ;  /* 0x0000000200087213 */ /* 0x000fe20000000000 */
[----:B------:R-:W-:Y:S01]  /*0950*/  IMAD R11, R6, R3, RZ ;  /* 0x00000003060b7224 */ /* 0x000fe200078e02ff */
[----:B------:R-:W-:Y:S01]  /*0960*/  SGXT.U32 R5, R0, 0x2 ;  /* 0x000000020005781a */ /* 0x000fe20000000000 */
[----:B------:R-:W-:Y:S02]  /*0970*/  IMAD.SHL.U32 R0, R12, 0x80, RZ ;  /* 0x000000800c007824 */ /* 0x000fe400078e00ff */
[----:B------:R-:W-:-:S03]  /*0980*/  IMAD.HI.U32 R4, R4, R8, RZ ;  /* 0x0000000804047227 */ /* 0x000fc600078e00ff */
[----:B------:R-:W-:Y:S01]  /*0990*/  LOP3.LUT R5, R0, R5, RZ, 0xfc, !PT ;  /* 0x0000000500057212 */ /* 0x000fe200078efcff */
[----:B------:R-:W-:Y:S02]  /*09a0*/  IMAD.MOV.U32 R6, RZ, RZ, RZ ;  /* 0x000000ffff067224 */ /* 0x000fe400078e00ff */
[----:B------:R-:W-:Y:S01]  /*09b0*/  IMAD.MOV R4, RZ, RZ, -R4 ;  /* 0x000000ffff047224 */ /* 0x000fe200078e0a04 */
[----:B------:R-:W-:Y:S01]  /*09c0*/  LOP3.LUT R17, R5, 0x8, RZ, 0xfc, !PT ;  /* 0x0000000805117812 */ /* 0x000fe200078efcff */
[----:B------:R-:W-:Y:S01]  /*09d0*/  IMAD.HI.U32 R7, R7, R11, R6 ;  /* 0x0000000b07077227 */ /* 0x000fe200078e0006 */
[C---:B------:R-:W-:Y:S02]  /*09e0*/  LOP3.LUT R15, R5.reuse, 0x4, RZ, 0xfc, !PT ;  /* 0x00000004050f7812 */ /* 0x040fe400078efcff */
[----:B------:R-:W-:Y:S01]  /*09f0*/  LOP3.LUT R19, R5, 0xc, RZ, 0xfc, !PT ;  /* 0x0000000c05137812 */ /* 0x000fe200078efcff */
[----:B------:R-:W-:Y:S01]  /*0a00*/  IMAD R6, R13, R4, R8 ;  /* 0x000000040d067224 */ /* 0x000fe200078e0208 */
[----:B------:R-:W-:-:S02]  /*0a10*/  IABS R14, R17 ;  /* 0x00000011000e7213 */ /* 0x000fc40000000000 */
[----:B------:R-:W-:Y:S02]  /*0a20*/  SHF.R.U32.HI R8, RZ, 0x5, R101 ;  /* 0x00000005ff087819 */ /* 0x000fe40000011665 */
[----:B------:R-:W-:Y:S02]  /*0a30*/  IABS R12, R15 ;  /* 0x0000000f000c7213 */ /* 0x000fe40000000000 */
[----:B------:R-:W-:Y:S02]  /*0a40*/  ISETP.GT.U32.AND P0, PT, R13, R6, PT ;  /* 0x000000060d00720c */ /* 0x000fe40003f04070 */
[----:B------:R-:W-:Y:S01]  /*0a50*/  IABS R16, R19 ;  /* 0x0000001300107213 */ /* 0x000fe20000000000 */
[----:B------:R-:W-:Y:S01]  /*0a60*/  IMAD.HI.U32 R4, R7, R12, RZ ;  /* 0x0000000c07047227 */ /* 0x000fe200078e00ff */
[----:B------:R-:W-:Y:S02]  /*0a70*/  R2UR UR9, R8 ;  /* 0x00000000080972ca */ /* 0x000fe400000e0000 */
[----:B------:R-:W-:Y:S01]  /*0a80*/  LOP3.LUT R20, R5, 0x10, RZ, 0xfc, !PT ;  /* 0x0000001005147812 */ /* 0x000fe200078efcff */
[----:B------:R-:W-:Y:S01]  /*0a90*/  IMAD.HI.U32 R8, R7, R14, RZ ;  /* 0x0000000e07087227 */ /* 0x000fe200078e00ff */
[----:B------:R-:W-:-:S02]  /*0aa0*/  ISETP.GE.AND P3, PT, R15, RZ, PT ;  /* 0x000000ff0f00720c */ /* 0x000fc40003f66270 */
[----:B------:R-:W-:Y:S01]  /*0ab0*/  IABS R18, R20 ;  /* 0x0000001400127213 */ /* 0x000fe20000000000 */
[----:B------:R-:W-:Y:S01]  /*0ac0*/  IMAD.HI.U32 R10, R7, R16, RZ ;  /* 0x00000010070a7227 */ /* 0x000fe200078e00ff */
[----:B------:R-:W-:Y:S02]  /*0ad0*/  LOP3.LUT R15, R5, 0x14, RZ, 0xfc, !PT ;  /* 0x00000014050f7812 */ /* 0x000fe400078efcff */
[----:B------:R-:W-:Y:S01]  /*0ae0*/  ISETP.GE.AND P2, PT, R17, RZ, PT ;  /* 0x000000ff1100720c */ /* 0x000fe20003f46270 */
[----:B------:R-:W-:Y:S01]  /*0af0*/  IMAD.MOV R8, RZ, RZ, -R8 ;  /* 0x000000ffff087224 */ /* 0x000fe200078e0a08 */
[C---:B------:R-:W-:Y:S01]  /*0b00*/  LOP3.LUT R17, R5.reuse, 0x20, RZ, 0xfc, !PT ;  /* 0x0000002005117812 */ /* 0x040fe200078efcff */
[----:B------:R-:W-:Y:S01]  /*0b10*/  IMAD.MOV R4, RZ, RZ, -R4 ;  /* 0x000000ffff047224 */ /* 0x000fe200078e0a04 */
[C---:B------:R-:W-:Y:S01]  /*0b20*/  LOP3.LUT R21, R5.reuse, 0x28, RZ, 0xfc, !PT ;  /* 0x0000002805157812 */ /* 0x040fe200078efcff */
[----:B------:R-:W-:Y:S01]  /*0b30*/  IMAD.MOV R10, RZ, RZ, -R10 ;  /* 0x000000ffff0a7224 */ /* 0x000fe200078e0a0a */
[----:B------:R-:W-:Y:S01]  /*0b40*/  LOP3.LUT R25, R5, 0x64, RZ, 0xfc, !PT ;  /* 0x0000006405197812 */ /* 0x000fe200078efcff */
[C---:B------:R-:W-:Y:S01]  /*0b50*/  IMAD R8, R3.reuse, R8, R14 ;  /* 0x0000000803087224 */ /* 0x040fe200078e020e */
[----:B------:R-:W-:Y:S01]  /*0b60*/  IABS R24, R21 ;  /* 0x0000001500187213 */ /* 0x000fe20000000000 */
[C---:B------:R-:W-:Y:S01]  /*0b70*/  IMAD R4, R3.reuse, R4, R12 ;  /* 0x0000000403047224 */ /* 0x040fe200078e020c */
[----:B------:R-:W-:Y:S01]  /*0b80*/  IABS R72, R25 ;  /* 0x0000001900487213 */ /* 0x000fe20000000000 */
[----:B------:R-:W-:Y:S01]  /*0b90*/  @!P0 IMAD.IADD R6, R6, 0x1, -R13 ;  /* 0x0000000106068824 */ /* 0x000fe200078e0a0d */
[C---:B------:R-:W-:Y:S01]  /*0ba0*/  ISETP.GT.U32.AND P6, PT, R3.reuse, R8, PT ;  /* 0x000000080300720c */ /* 0x040fe20003fc4070 */
[C---:B------:R-:W-:Y:S01]  /*0bb0*/  IMAD R12, R3.reuse, R10, R16 ;  /* 0x0000000a030c7224 */ /* 0x040fe200078e0210 */
[----:B------:R-:W-:Y:S01]  /*0bc0*/  ISETP.GT.U32.AND P1, PT, R3, R4, PT ;  /* 0x000000040300720c */ /* 0x000fe20003f24070 */
[----:B------:R-:W-:Y:S01]  /*0bd0*/  IMAD.HI.U32 R11, R7, R18, RZ ;  /* 0x00000012070b7227 */ /* 0x000fe200078e00ff */
[----:B------:R-:W-:Y:S01]  /*0be0*/  ISETP.GT.U32.AND P0, PT, R13, R6, PT ;  /* 0x000000060d00720c */ /* 0x000fe20003f04070 */
[----:B------:R-:W-:Y:S01]  /*0bf0*/  USHF.L.U32 UR4, UR9, 0x15, URZ ;  /* 0x0000001509047899 */ /* 0x000fe200080006ff */
[----:B------:R-:W-:Y:S01]  /*0c00*/  ISETP.GT.U32.AND P5, PT, R3, R12, PT ;  /* 0x0000000c0300720c */ /* 0x000fe20003fa4070 */
[----:B------:R-:W-:Y:S01]  /*0c10*/  IMAD.MOV R11, RZ, RZ, -R11 ;  /* 0x000000ffff0b7224 */ /* 0x000fe200078e0a0b */
[----:B------:R-:W-:Y:S01]  /*0c20*/  IABS R16, R15 ;  /* 0x0000000f00107213 */ /* 0x000fe20000000000 */
[----:B------:R-:W-:Y:S01]  /*0c30*/  ULOP3.LUT UR4, UR4, 0x600000, URZ, 0xc0, !UPT ;  /* 0x0060000004047892 */ /* 0x000fe2000f8ec0ff */
[----:B------:R-:W-:Y:S01]  /*0c40*/  LOP3.LUT R29, R5, 0x6c, RZ, 0xfc, !PT ;  /* 0x0000006c051d7812 */ /* 0x000fe200078efcff */
[----:B------:R-:W-:Y:S01]  /*0c50*/  IMAD R14, R3, R11, R18 ;  /* 0x0000000b030e7224 */ /* 0x000fe200078e0212 */
[----:B------:R-:W-:Y:S01]  /*0c60*/  LOP3.LUT R27, R5, 0x68, RZ, 0xfc, !PT ;  /* 0x00000068051b7812 */ /* 0x000fe200078efcff */
[--C-:B------:R-:W-:Y:S01]  /*0c70*/  @!P6 IMAD.IADD R8, R8, 0x1, -R3.reuse ;  /* 0x000000010808e824 */ /* 0x100fe200078e0a03 */
[----:B------:R-:W-:Y:S01]  /*0c80*/  ISETP.GE.AND P6, PT, R20, RZ, PT ;  /* 0x000000ff1400720c */ /* 0x000fe20003fc6270 */
[----:B------:R-:W-:Y:S01]  /*0c90*/  @!P1 IMAD.IADD R4, R4, 0x1, -R3 ;  /* 0x0000000104049824 */ /* 0x000fe200078e0a03 */
[----:B------:R-:W-:Y:S01]  /*0ca0*/  ISETP.GT.U32.AND P1, PT, R3, R14, PT ;  /* 0x0000000e0300720c */ /* 0x000fe20003f24070 */
[----:B------:R-:W-:Y:S01]  /*0cb0*/  @!P0 IMAD.IADD R6, R6, 0x1, -R13 ;  /* 0x0000000106068824 */ /* 0x000fe200078e0a0d */
[----:B------:R-:W-:Y:S01]  /*0cc0*/  LOP3.LUT R13, R5, 0x18, RZ, 0xfc, !PT ;  /* 0x00000018050d7812 */ /* 0x000fe200078efcff */
[----:B------:R-:W-:Y:S01]  /*0cd0*/  @!P5 IMAD.IADD R12, R12, 0x1, -R3 ;  /* 0x000000010c0cd824 */ /* 0x000fe200078e0a03 */
[----:B------:R-:W-:Y:S01]  /*0ce0*/  ISETP.GT.U32.AND P5, PT, R3, R8, PT ;  /* 0x000000080300720c */ /* 0x000fe20003fa4070 */
[----:B------:R-:W-:Y:S01]  /*0cf0*/  IMAD.HI.U32 R10, R7, R16, RZ ;  /* 0x00000010070a7227 */ /* 0x000fe200078e00ff */
[----:B------:R-:W-:-:S02]  /*0d00*/  ISETP.GT.U32.AND P4, PT, R3, R4, PT ;  /* 0x000000040300720c */ /* 0x000fc40003f84070 */
[----:B------:R-:W-:Y:S01]  /*0d10*/  IABS R18, R13 ;  /* 0x0000000d00127213 */ /* 0x000fe20000000000 */
[----:B------:R-:W-:Y:S01]  /*0d20*/  IMAD.MOV R10, RZ, RZ, -R10 ;  /* 0x000000ffff0a7224 */ /* 0x000fe200078e0a0a */
[----:B------:R-:W-:Y:S01]  /*0d30*/  IABS R20, R17 ;  /* 0x0000001100147213 */ /* 0x000fe20000000000 */
[----:B------:R-:W-:Y:S01]  /*0d40*/  IMAD.MOV.U32 R86, RZ, RZ, R6 ;  /* 0x000000ffff567224 */ /* 0x000fe200078e0006 */
[----:B------:R-:W-:Y:S01]  /*0d50*/  ISETP.GE.AND P0, PT, R19, RZ, PT ;  /* 0x000000ff1300720c */ /* 0x000fe20003f06270 */
[----:B------:R-:W-:Y:S01]  /*0d60*/  IMAD R16, R3, R10, R16 ;  /* 0x0000000a03107224 */ /* 0x000fe200078e0210 */
[----:B------:R-:W-:Y:S01]  /*0d70*/  LOP3.LUT R19, R5, 0x24, RZ, 0xfc, !PT ;  /* 0x0000002405137812 */ /* 0x000fe200078efcff */
[----:B------:R-:W-:Y:S01]  /*0d80*/  IMAD.HI.U32 R10, R7, R18, RZ ;  /* 0x00000012070a7227 */ /* 0x000fe200078e00ff */
[----:B------:R-:W-:Y:S02]  /*0d90*/  IABS R76, R29 ;  /* 0x0000001d004c7213 */ /* 0x000fe40000000000 */
[----:B------:R-:W-:Y:S01]  /*0da0*/  IABS R22, R19 ;  /* 0x0000001300167213 */ /* 0x000fe20000000000 */
[----:B------:R-:W-:Y:S01]  /*0db0*/  IMAD.MOV R10, RZ, RZ, -R10 ;  /* 0x000000ffff0a7224 */ /* 0x000fe200078e0a0a */
[----:B------:R-:W-:Y:S01]  /*0dc0*/  IABS R74, R27 ;  /* 0x0000001b004a7213 */ /* 0x000fe20000000000 */
[--C-:B------:R-:W-:Y:S01]  /*0dd0*/  @!P5 IMAD.IADD R8, R8, 0x1, -R3.reuse ;  /* 0x000000010808d824 */ /* 0x100fe200078e0a03 */
[C---:B------:R-:W-:Y:S01]  /*0de0*/  ISETP.GT.U32.AND P5, PT, R3.reuse, R16, PT ;  /* 0x000000100300720c */ /* 0x040fe20003fa4070 */
[--C-:B------:R-:W-:Y:S01]  /*0df0*/  @!P4 IMAD.IADD R4, R4, 0x1, -R3.reuse ;  /* 0x000000010404c824 */ /* 0x100fe200078e0a03 */
[----:B------:R-:W-:Y:S01]  /*0e00*/  ISETP.GT.U32.AND P4, PT, R3, R12, PT ;  /* 0x0000000c0300720c */ /* 0x000fe20003f84070 */
[----:B------:R-:W-:Y:S01]  /*0e10*/  @!P1 IMAD.IADD R14, R14, 0x1, -R3 ;  /* 0x000000010e0e9824 */ /* 0x000fe200078e0a03 */
[----:B------:R-:W-:Y:S01]  /*0e20*/  LOP3.LUT R31, R5, 0x70, RZ, 0xfc, !PT ;  /* 0x00000070051f7812 */ /* 0x000fe200078efcff */
[----:B------:R-:W-:Y:S01]  /*0e30*/  IMAD R18, R3, R10, R18 ;  /* 0x0000000a03127224 */ /* 0x000fe200078e0212 */
[----:B------:R-:W-:Y:S01]  /*0e40*/  LOP3.LUT R33, R5, 0x74, RZ, 0xfc, !PT ;  /* 0x0000007405217812 */ /* 0x000fe200078efcff */
[----:B------:R-:W-:Y:S01]  /*0e50*/  IMAD.HI.U32 R10, R7, R20, RZ ;  /* 0x00000014070a7227 */ /* 0x000fe200078e00ff */
[----:B------:R-:W-:-:S02]  /*0e60*/  ISETP.GT.U32.AND P1, PT, R3, R14, PT ;  /* 0x0000000e0300720c */ /* 0x000fc40003f24070 */
[----:B------:R-:W-:Y:S01]  /*0e70*/  IABS R78, R31 ;  /* 0x0000001f004e7213 */ /* 0x000fe20000000000 */
[----:B------:R-:W-:Y:S01]  /*0e80*/  IMAD.MOV R10, RZ, RZ, -R10 ;  /* 0x000000ffff0a7224 */ /* 0x000fe200078e0a0a */
[----:B------:R-:W-:Y:S01]  /*0e90*/  IABS R80, R33 ;  /* 0x0000002100507213 */ /* 0x000fe20000000000 */
[--C-:B------:R-:W-:Y:S01]  /*0ea0*/  @!P5 IMAD.IADD R16, R16, 0x1, -R3.reuse ;  /* 0x000000011010d824 */ /* 0x100fe200078e0a03 */
[----:B------:R-:W-:Y:S01]  /*0eb0*/  ISETP.GE.AND P5, PT, R13, RZ, PT ;  /* 0x000000ff0d00720c */ /* 0x000fe20003fa6270 */
[----:B------:R-:W-:Y:S01]  /*0ec0*/  IMAD R20, R3, R10, R20 ;  /* 0x0000000a03147224 */ /* 0x000fe200078e0214 */
[C---:B------:R-:W-:Y:S01]  /*0ed0*/  LOP3.LUT R13, R5.reuse, 0x2c, RZ, 0xfc, !PT ;  /* 0x0000002c050d7812 */ /* 0x040fe200078efcff */
[----:B------:R-:W-:Y:S01]  /*0ee0*/  IMAD.MOV.U32 R10, RZ, RZ, R4 ;  /* 0x000000ffff0a7224 */ /* 0x000fe200078e0004 */
[----:B------:R-:W-:Y:S01]  /*0ef0*/  LOP3.LUT R35, R5, 0x78, RZ, 0xfc, !PT ;  /* 0x0000007805237812 */ /* 0x000fe200078efcff */
[--C-:B------:R-:W-:Y:S01]  /*0f00*/  @!P4 IMAD.IADD R12, R12, 0x1, -R3.reuse ;  /* 0x000000010c0cc824 */ /* 0x100fe200078e0a03 */
[C---:B------:R-:W-:Y:S01]  /*0f10*/  ISETP.GT.U32.AND P4, PT, R3.reuse, R18, PT ;  /* 0x000000120300720c */ /* 0x040fe20003f84070 */
[----:B------:R-:W-:Y:S01]  /*0f20*/  @!P3 IMAD.MOV R10, RZ, RZ, -R10 ;  /* 0x000000ffff0ab224 */ /* 0x000fe200078e0a0a */
[----:B------:R-:W-:Y:S01]  /*0f30*/  ISETP.GT.U32.AND P3, PT, R3, R16, PT ;  /* 0x000000100300720c */ /* 0x000fe20003f64070 */
[----:B------:R-:W-:Y:S01]  /*0f40*/  IMAD.MOV.U32 R28, RZ, RZ, R8 ;  /* 0x000000ffff1c7224 */ /* 0x000fe200078e0008 */
[----:B------:R-:W-:Y:S01]  /*0f50*/  IABS R82, R35 ;  /* 0x0000002300527213 */ /* 0x000fe20000000000 */
[----:B------:R-:W-:Y:S01]  /*0f60*/  @!P1 IMAD.IADD R14, R14, 0x1, -R3 ;  /* 0x000000010e0e9824 */ /* 0x000fe200078e0a03 */
[----:B------:R-:W-:Y:S01]  /*0f70*/  ISETP.GE.AND P1, PT, R15, RZ, PT ;  /* 0x000000ff0f00720c */ /* 0x000fe20003f26270 */
[----:B------:R-:W-:Y:S01]  /*0f80*/  IMAD.HI.U32 R4, R7, R24, RZ ;  /* 0x0000001807047227 */ /* 0x000fe200078e00ff */
[----:B------:R-:W-:-:S03]  /*0f90*/  LOP3.LUT R15, R5, 0x30, RZ, 0xfc, !PT ;  /* 0x00000030050f7812 */ /* 0x000fc600078efcff */
[----:B------:R-:W-:Y:S01]  /*0fa0*/  @!P2 IMAD.MOV R28, RZ, RZ, -R28 ;  /* 0x000000ffff1ca224 */ /* 0x000fe200078e0a1c */
[----:B------:R-:W-:Y:S01]  /*0fb0*/  ISETP.GT.U32.AND P2, PT, R3, R20, PT ;  /* 0x000000140300720c */ /* 0x000fe20003f44070 */
[----:B------:R-:W-:Y:S02]  /*0fc0*/  IMAD.MOV R8, RZ, RZ, -R4 ;  /* 0x000000ffff087224 */ /* 0x000fe400078e0a04 */
[--C-:B------:R-:W-:Y:S02]  /*0fd0*/  @!P4 IMAD.IADD R18, R18, 0x1, -R3.reuse ;  /* 0x000000011212c824 */ /* 0x100fe400078e0a03 */
[----:B------:R-:W-:Y:S01]  /*0fe0*/  @!P3 IMAD.IADD R16, R16, 0x1, -R3 ;  /* 0x000000011010b824 */ /* 0x000fe200078e0a03 */
[----:B------:R-:W-:Y:S01]  /*0ff0*/  ISETP.GE.AND P3, PT, R21, RZ, PT ;  /* 0x000000ff1500720c */ /* 0x000fe20003f66270 */
[C---:B------:R-:W-:Y:S01]  /*1000*/  IMAD R8, R3.reuse, R8, R24 ;  /* 0x0000000803087224 */ /* 0x040fe200078e0218 */
[----:B------:R-:W-:Y:S01]  /*1010*/  ISETP.GT.U32.AND P4, PT, R3, R18, PT ;  /* 0x000000120300720c */ /* 0x000fe20003f84070 */
[----:B------:R-:W-:Y:S01]  /*1020*/  @!P1 IMAD.MOV R16, RZ, RZ, -R16 ;  /* 0x000000ffff109224 */ /* 0x000fe200078e0a10 */
[----:B------:R-:W-:Y:S01]  /*1030*/  IABS R24, R13 ;  /* 0x0000000d00187213 */ /* 0x000fe20000000000 */
[----:B------:R-:W-:Y:S01]  /*1040*/  IMAD.HI.U32 R11, R7, R22, RZ ;  /* 0x00000016070b7227 */ /* 0x000fe200078e00ff */
[----:B------:R-:W-:-:S02]  /*1050*/  ISETP.GT.U32.AND P1, PT, R3, R8, PT ;  /* 0x000000080300720c */ /* 0x000fc40003f24070 */
[----:B------:R-:W-:Y:S01]  /*1060*/  LOP3.LUT R21, R5, 0x58, RZ, 0xfc, !PT ;  /* 0x0000005805157812 */ /* 0x000fe200078efcff */
[----:B------:R-:W-:Y:S02]  /*1070*/  @!P2 IMAD.IADD R20, R20, 0x1, -R3 ;  /* 0x000000011414a824 */ /* 0x000fe400078e0a03 */
[----:B------:R-:W-:Y:S01]  /*1080*/  IMAD.MOV R11, RZ, RZ, -R11 ;  /* 0x000000ffff0b7224 */ /* 0x000fe200078e0a0b */
[----:B------:R-:W-:Y:S01]  /*1090*/  IABS R52, R21 ;  /* 0x0000001500347213 */ /* 0x000fe20000000000 */
[----:B------:R-:W-:Y:S01]  /*10a0*/  @!P0 IMAD.MOV R12, RZ, RZ, -R12 ;  /* 0x000000ffff0c8224 */ /* 0x000fe200078e0a0c */
[C---:B------:R-:W-:Y:S01]  /*10b0*/  ISETP.GT.U32.AND P2, PT, R3.reuse, R20, PT ;  /* 0x000000140300720c */ /* 0x040fe20003f44070 */
[----:B------:R-:W-:Y:S01]  /*10c0*/  IMAD R4, R3, R11, R22 ;  /* 0x0000000b03047224 */ /* 0x000fe200078e0216 */
[----:B------:R-:W-:Y:S01]  /*10d0*/  ISETP.GE.AND P0, PT, R17, RZ, PT ;  /* 0x000000ff1100720c */ /* 0x000fe20003f06270 */
[--C-:B------:R-:W-:Y:S01]  /*10e0*/  @!P4 IMAD.IADD R18, R18, 0x1, -R3.reuse ;  /* 0x000000011212c824 */ /* 0x100fe200078e0a03 */
[----:B------:R-:W-:Y:S01]  /*10f0*/  IABS R22, R15 ;  /* 0x0000000f00167213 */ /* 0x000fe20000000000 */
[----:B------:R-:W-:Y:S01]  /*1100*/  @!P1 IMAD.IADD R8, R8, 0x1, -R3 ;  /* 0x0000000108089824 */ /* 0x000fe200078e0a03 */
[----:B------:R-:W-:Y:S01]  /*1110*/  ISETP.GT.U32.AND P4, PT, R3, R4, PT ;  /* 0x000000040300720c */ /* 0x000fe20003f84070 */
[----:B------:R-:W-:Y:S01]  /*1120*/  IMAD.HI.U32 R11, R7, R24, RZ ;  /* 0x00000018070b7227 */ /* 0x000fe200078e00ff */
[----:B------:R-:W-:-:S02]  /*1130*/  LOP3.LUT R17, R5, 0x34, RZ, 0xfc, !PT ;  /* 0x0000003405117812 */ /* 0x000fc400078efcff */
[----:B------:R-:W-:Y:S01]  /*1140*/  ISETP.GT.U32.AND P1, PT, R3, R8, PT ;  /* 0x000000080300720c */ /* 0x000fe20003f24070 */
[----:B------:R-:W-:Y:S01]  /*1150*/  @!P5 IMAD.MOV R18, RZ, RZ, -R18 ;  /* 0x000000ffff12d224 */ /* 0x000fe200078e0a12 */
[----:B------:R-:W-:Y:S01]  /*1160*/  ISETP.GE.AND P5, PT, R13, RZ, PT ;  /* 0x000000ff0d00720c */ /* 0x000fe20003fa6270 */
[----:B------:R-:W-:Y:S01]  /*1170*/  IMAD.MOV R13, RZ, RZ, -R11 ;  /* 0x000000ffff0d7224 */ /* 0x000fe200078e0a0b */
[----:B------:R-:W-:Y:S01]  /*1180*/  IABS R26, R17 ;  /* 0x00000011001a7213 */ /* 0x000fe20000000000 */
[----:B------:R-:W-:Y:S01]  /*1190*/  @!P2 IMAD.IADD R20, R20, 0x1, -R3 ;  /* 0x000000011414a824 */ /* 0x000fe200078e0a03 */
[----:B------:R-:W-:Y:S01]  /*11a0*/  ISETP.GE.AND P2, PT, R15, RZ, PT ;  /* 0x000000ff0f00720c */ /* 0x000fe20003f46270 */
[----:B------:R-:W-:Y:S01]  /*11b0*/  IMAD.HI.U32 R11, R7, R22, RZ ;  /* 0x00000016070b7227 */ /* 0x000fe200078e00ff */
[----:B------:R-:W-:-:S03]  /*11c0*/  LOP3.LUT R15, R5, 0x40, RZ, 0xfc, !PT ;  /* 0x00000040050f7812 */ /* 0x000fc600078efcff */
[C---:B------:R-:W-:Y:S01]  /*11d0*/  IMAD R24, R3.reuse, R13, R24 ;  /* 0x0000000d03187224 */ /* 0x040fe200078e0218 */
[----:B------:R-:W-:Y:S01]  /*11e0*/  IABS R32, R15 ;  /* 0x0000000f00207213 */ /* 0x000fe20000000000 */
[----:B------:R-:W-:Y:S02]  /*11f0*/  IMAD.MOV.U32 R38, RZ, RZ, R20 ;  /* 0x000000ffff267224 */ /* 0x000fe400078e0014 */
[----:B------:R-:W-:Y:S02]  /*1200*/  IMAD.MOV R11, RZ, RZ, -R11 ;  /* 0x000000ffff0b7224 */ /* 0x000fe400078e0a0b */
[----:B------:R-:W-:Y:S01]  /*1210*/  @!P0 IMAD.MOV R38, RZ, RZ, -R38 ;  /* 0x000000ffff268224 */ /* 0x000fe200078e0a26 */
[C---:B------:R-:W-:Y:S01]  /*1220*/  ISETP.GT.U32.AND P0, PT, R3.reuse, R24, PT ;  /* 0x000000180300720c */ /* 0x040fe20003f04070 */
[----:B------:R-:W-:Y:S01]  /*1230*/  IMAD R20, R3, R11, R22 ;  /* 0x0000000b03147224 */ /* 0x000fe200078e0216 */
[----:B------:R-:W-:Y:S01]  /*1240*/  LOP3.LUT R11, R5, 0x38, RZ, 0xfc, !PT ;  /* 0x00000038050b7812 */ /* 0x000fe200078efcff */
[----:B------:R-:W-:-:S02]  /*1250*/  @!P4 IMAD.IADD R4, R4, 0x1, -R3 ;  /* 0x000000010404c824 */ /* 0x000fc400078e0a03 */
[--C-:B------:R-:W-:Y:S01]  /*1260*/  @!P1 IMAD.IADD R8, R8, 0x1, -R3.reuse ;  /* 0x0000000108089824 */ /* 0x100fe200078e0a03 */
[C---:B------:R-:W-:Y:S01]  /*1270*/  ISETP.GT.U32.AND P1, PT, R3.reuse, R20, PT ;  /* 0x000000140300720c */ /* 0x040fe20003f24070 */
[----:B------:R-:W-:Y:S01]  /*1280*/  @!P6 IMAD.MOV R14, RZ, RZ, -R14 ;  /* 0x000000ffff0ee224 */ /* 0x000fe200078e0a0e */
[----:B------:R-:W-:Y:S01]  /*1290*/  ISETP.GT.U32.AND P4, PT, R3, R4, PT ;  /* 0x000000040300720c */ /* 0x000fe20003f84070 */
[----:B------:R-:W-:Y:S01]  /*12a0*/  IMAD.HI.U32 R13, R7, R26, RZ ;  /* 0x0000001a070d7227 */ /* 0x000fe200078e00ff */
[----:B------:R-:W-:Y:S02]  /*12b0*/  ISETP.GE.AND P6, PT, R19, RZ, PT ;  /* 0x000000ff1300720c */ /* 0x000fe40003fc6270 */
[----:B------:R-:W-:Y:S01]  /*12c0*/  IABS R30, R11 ;  /* 0x0000000b001e7213 */ /* 0x000fe20000000000 */
[----:B------:R-:W-:Y:S01]  /*12d0*/  @!P0 IMAD.IADD R24, R24, 0x1, -R3 ;  /* 0x0000000118188824 */ /* 0x000fe200078e0a03 */
[----:B------:R-:W-:Y:S01]  /*12e0*/  LOP3.LUT R19, R5, 0x4c, RZ, 0xfc, !PT ;  /* 0x0000004c05137812 */ /* 0x000fe200078efcff */
[----:B------:R-:W-:-:S02]  /*12f0*/  IMAD.MOV R13, RZ, RZ, -R13 ;  /* 0x000000ffff0d7224 */ /* 0x000fc400078e0a0d */
[----:B------:R-:W-:Y:S01]  /*1300*/  IMAD.MOV.U32 R42, RZ, RZ, R8 ;  /* 0x000000ffff2a7224 */ /* 0x000fe200078e0008 */
[----:B------:R-:W-:Y:S01]  /*1310*/  ISETP.GT.U32.AND P0, PT, R3, R24, PT ;  /* 0x000000180300720c */ /* 0x000fe20003f04070 */
[--C-:B------:R-:W-:Y:S02]  /*1320*/  @!P1 IMAD.IADD R20, R20, 0x1, -R3.reuse ;  /* 0x0000000114149824 */ /* 0x100fe400078e0a03 */
[----:B------:R-:W-:Y:S01]  /*1330*/  @!P4 IMAD.IADD R4, R4, 0x1, -R3 ;  /* 0x000000010404c824 */ /* 0x000fe200078e0a03 */
[----:B------:R-:W-:Y:S01]  /*1340*/  ISETP.GE.AND P4, PT, R17, RZ, PT ;  /* 0x000000ff1100720c */ /* 0x000fe20003f86270 */
[C---:B------:R-:W-:Y:S01]  /*1350*/  IMAD R26, R3.reuse, R13, R26 ;  /* 0x0000000d031a7224 */ /* 0x040fe200078e021a */
[----:B------:R-:W-:Y:S01]  /*1360*/  ISETP.GT.U32.AND P1, PT, R3, R20, PT ;  /* 0x000000140300720c */ /* 0x000fe20003f24070 */
[----:B------:R-:W-:Y:S01]  /*1370*/  IMAD.MOV.U32 R22, RZ, RZ, R4 ;  /* 0x000000ffff167224 */ /* 0x000fe200078e0004 */
[----:B------:R-:W-:Y:S01]  /*1380*/  LOP3.LUT R17, R5, 0x44, RZ, 0xfc, !PT ;  /* 0x0000004405117812 */ /* 0x000fe200078efcff */
[----:B------:R-:W-:-:S03]  /*1390*/  IMAD.HI.U32 R4, R7, R30, RZ ;  /* 0x0000001e07047227 */ /* 0x000fc600078e00ff */
[----:B------:R-:W-:Y:S01]  /*13a0*/  IABS R34, R17 ;  /* 0x0000001100227213 */ /* 0x000fe20000000000 */
[----:B------:R-:W-:Y:S01]  /*13b0*/  @!P6 IMAD.MOV R22, RZ, RZ, -R22 ;  /* 0x000000ffff16e224 */ /* 0x000fe200078e0a16 */
[----:B------:R-:W-:Y:S01]  /*13c0*/  ISETP.GT.U32.AND P6, PT, R3, R26, PT ;  /* 0x0000001a0300720c */ /* 0x000fe20003fc4070 */
[----:B------:R-:W-:-:S04]  /*13d0*/  IMAD.HI.U32 R8, R7, R32, RZ ;  /* 0x0000002007087227 */ /* 0x000fc800078e00ff */
[----:B------:R-:W-:Y:S02]  /*13e0*/  IMAD.MOV R4, RZ, RZ, -R4 ;  /* 0x000000ffff047224 */ /* 0x000fe400078e0a04 */
[--C-:B------:R-:W-:Y:S01]  /*13f0*/  @!P0 IMAD.IADD R24, R24, 0x1, -R3.reuse ;  /* 0x0000000118188824 */ /* 0x100fe200078e0a03 */
[----:B------:R-:W-:Y:S01]  /*1400*/  ISETP.GE.AND P0, PT, R15, RZ, PT ;  /* 0x000000ff0f00720c */ /* 0x000fe20003f06270 */
[----:B------:R-:W-:Y:S01]  /*1410*/  IMAD.MOV R8, RZ, RZ, -R8 ;  /* 0x000000ffff087224 */ /* 0x000fe200078e0a08 */
[----:B------:R-:W-:Y:S01]  /*1420*/  LOP3.LUT R15, R5, 0x48, RZ, 0xfc, !PT ;  /* 0x00000048050f7812 */ /* 0x000fe200078efcff */
[C---:B------:R-:W-:Y:S02]  /*1430*/  IMAD R4, R3.reuse, R4, R30 ;  /* 0x0000000403047224 */ /* 0x040fe400078e021e */
[C---:B------:R-:W-:Y:S01]  /*1440*/  IMAD R8, R3.reuse, R8, R32 ;  /* 0x0000000803087224 */ /* 0x040fe200078e0220 */
[----:B------:R-:W-:Y:S01]  /*1450*/  IABS R13, R15 ;  /* 0x0000000f000d7213 */ /* 0x000fe20000000000 */
[----:B------:R-:W-:Y:S01]  /*1460*/  @!P1 IMAD.IADD R20, R20, 0x1, -R3 ;  /* 0x0000000114149824 */ /* 0x000fe200078e0a03 */
[----:B------:R-:W-:Y:S01]  /*1470*/  ISETP.GT.U32.AND P1, PT, R3, R4, PT ;  /* 0x000000040300720c */ /* 0x000fe20003f24070 */
[----:B------:R-:W-:-:S02]  /*1480*/  IMAD.MOV.U32 R40, RZ, RZ, R24 ;  /* 0x000000ffff287224 */ /* 0x000fc400078e0018 */
[----:B------:R-:W-:Y:S01]  /*1490*/  @!P3 IMAD.MOV R42, RZ, RZ, -R42 ;  /* 0x000000ffff2ab224 */ /* 0x000fe200078e0a2a */
[----:B------:R-:W-:Y:S01]  /*14a0*/  ISETP.GE.AND P3, PT, R11, RZ, PT ;  /* 0x000000ff0b00720c */ /* 0x000fe20003f66270 */
[----:B------:R-:W-:Y:S01]  /*14b0*/  @!P5 IMAD.MOV R40, RZ, RZ, -R40 ;  /* 0x000000ffff28d224 */ /* 0x000fe200078e0a28 */
[----:B------:R-:W-:Y:S01]  /*14c0*/  ISETP.GT.U32.AND P5, PT, R3, R8, PT ;  /* 0x000000080300720c */ /* 0x000fe20003fa4070 */
[----:B------:R-:W-:Y:S02]  /*14d0*/  @!P6 IMAD.IADD R26, R26, 0x1, -R3 ;  /* 0x000000011a1ae824 */ /* 0x000fe400078e0a03 */
[----:B------:R-:W-:-:S03]  /*14e0*/  IMAD.HI.U32 R11, R7, R34, RZ ;  /* 0x00000022070b7227 */ /* 0x000fc600078e00ff */
[----:B------:R-:W-:Y:S01]  /*14f0*/  ISETP.GT.U32.AND P6, PT, R3, R26, PT ;  /* 0x0000001a0300720c */ /* 0x000fe20003fc4070 */
[----:B------:R-:W-:Y:S02]  /*1500*/  IMAD.MOV R11, RZ, RZ, -R11 ;  /* 0x000000ffff0b7224 */ /* 0x000fe400078e0a0b */
[----:B------:R-:W-:Y:S02]  /*1510*/  IMAD.MOV.U32 R32, RZ, RZ, R13 ;  /* 0x000000ffff207224 */ /* 0x000fe400078e000d */
[----:B------:R-:W-:Y:S01]  /*1520*/  @!P1 IMAD.IADD R4, R4, 0x1, -R3 ;  /* 0x0000000104049824 */ /* 0x000fe200078e0a03 */
[----:B------:R-:W-:Y:S01]  /*1530*/  ISETP.GE.AND P1, PT, R15, RZ, PT ;  /* 0x000000ff0f00720c */ /* 0x000fe20003f26270 */
[----:B------:R-:W-:Y:S01]  /*1540*/  IMAD R30, R3, R11, R34 ;  /* 0x0000000b031e7224 */ /* 0x000fe200078e0222 */
[----:B------:R-:W-:Y:S01]  /*1550*/  LOP3.LUT R15, R5, 0x54, RZ, 0xfc, !PT ;  /* 0x00000054050f7812 */ /* 0x000fe200078efcff */
[----:B------:R-:W-:-:S03]  /*1560*/  IMAD.HI.U32 R11, R7, R32, RZ ;  /* 0x00000020070b7227 */ /* 0x000fc600078e00ff */
[----:B------:R-:W-:Y:S01]  /*1570*/  IABS R36, R15 ;  /* 0x0000000f00247213 */ /* 0x000fe20000000000 */
[----:B------:R-:W-:Y:S01]  /*1580*/  @!P5 IMAD.IADD R8, R8, 0x1, -R3 ;  /* 0x000000010808d824 */ /* 0x000fe200078e0a03 */
[----:B------:R-:W-:Y:S01]  /*1590*/  ISETP.GT.U32.AND P5, PT, R3, R4, PT ;  /* 0x000000040300720c */ /* 0x000fe20003fa4070 */
[----:B------:R-:W-:Y:S01]  /*15a0*/  IMAD.MOV.U32 R44, RZ, RZ, R20 ;  /* 0x000000ffff2c7224 */ /* 0x000fe200078e0014 */
[----:B------:R-:W-:Y:S01]  /*15b0*/  IABS R20, R19 ;  /* 0x0000001300147213 */ /* 0x000fe20000000000 */
[----:B------:R-:W-:Y:S02]  /*15c0*/  IMAD.MOV R11, RZ, RZ, -R11 ;  /* 0x000000ffff0b7224 */ /* 0x000fe400078e0a0b */
[----:B------:R-:W-:Y:S01]  /*15d0*/  @!P2 IMAD.MOV R44, RZ, RZ, -R44 ;  /* 0x000000ffff2ca224 */ /* 0x000fe200078e0a2c */
[----:B------:R-:W-:Y:S01]  /*15e0*/  ISETP.GE.AND P2, PT, R17, RZ, PT ;  /* 0x000000ff1100720c */ /* 0x000fe20003f46270 */
[----:B------:R-:W-:Y:S01]  /*15f0*/  @!P6 IMAD.IADD R26, R26, 0x1, -R3 ;  /* 0x000000011a1ae824 */ /* 0x000fe200078e0a03 */
[C---:B------:R-:W-:Y:S01]  /*1600*/  ISETP.GT.U32.AND P6, PT, R3.reuse, R30, PT ;  /* 0x0000001e0300720c */ /* 0x040fe20003fc4070 */
[----:B------:R-:W-:Y:S01]  /*1610*/  IMAD R24, R3, R11, R32 ;  /* 0x0000000b03187224 */ /* 0x000fe200078e0220 */
[----:B------:R-:W-:Y:S01]  /*1620*/  LOP3.LUT R17, R5, 0x50, RZ, 0xfc, !PT ;  /* 0x0000005005117812 */ /* 0x000fe200078efcff */
[----:B------:R-:W-:-:S03]  /*1630*/  IMAD.HI.U32 R11, R7, R20, RZ ;  /* 0x00000014070b7227 */ /* 0x000fc600078e00ff */
[----:B------:R-:W-:Y:S01]  /*1640*/  IABS R34, R17 ;  /* 0x0000001100227213 */ /* 0x000fe20000000000 */
[----:B------:R-:W-:Y:S02]  /*1650*/  IMAD.MOV R11, RZ, RZ, -R11 ;  /* 0x000000ffff0b7224 */ /* 0x000fe400078e0a0b */
[----:B------:R-:W-:Y:S01]  /*1660*/  @!P5 IMAD.IADD R4, R4, 0x1, -R3 ;  /* 0x000000010404d824 */ /* 0x000fe200078e0a03 */
[C---:B------:R-:W-:Y:S01]  /*1670*/  ISETP.GT.U32.AND P5, PT, R3.reuse, R24, PT ;  /* 0x000000180300720c */ /* 0x040fe20003fa4070 */
[----:B------:R-:W-:Y:S01]  /*1680*/  IMAD R32, R3, R11, R20 ;  /* 0x0000000b03207224 */ /* 0x000fe200078e0214 */
[----:B------:R-:W-:Y:S01]  /*1690*/  IABS R20, R5 ;  /* 0x0000000500147213 */ /* 0x000fe20000000000 */
[----:B------:R-:W-:-:S04]  /*16a0*/  IMAD.HI.U32 R11, R7, R34, RZ ;  /* 0x00000022070b7227 */ /* 0x000fc800078e00ff */
[----:B------:R-:W-:Y:S02]  /*16b0*/  IMAD.MOV.U32 R46, RZ, RZ, R26 ;  /* 0x000000ffff2e7224 */ /* 0x000fe400078e001a */
[----:B------:R-:W-:Y:S01]  /*16c0*/  @!P6 IMAD.IADD R30, R30, 0x1, -R3 ;  /* 0x000000011e1ee824 */ /* 0x000fe200078e0a03 */
[C---:B------:R-:W-:Y:S01]  /*16d0*/  ISETP.GT.U32.AND P6, PT, R3.reuse, R8, PT ;  /* 0x000000080300720c */ /* 0x040fe20003fc4070 */
[----:B------:R-:W-:Y:S02]  /*16e0*/  IMAD.MOV R13, RZ, RZ, -R11 ;  /* 0x000000ffff0d7224 */ /* 0x000fe400078e0a0b */
[----:B------:R-:W-:Y:S01]  /*16f0*/  @!P4 IMAD.MOV R46, RZ, RZ, -R46 ;  /* 0x000000ffff2ec224 */ /* 0x000fe200078e0a2e */
[C---:B------:R-:W-:Y:S01]  /*1700*/  ISETP.GT.U32.AND P4, PT, R3.reuse, R30, PT ;  /* 0x0000001e0300720c */ /* 0x040fe20003f84070 */
[----:B------:R-:W-:Y:S02]  /*1710*/  IMAD R34, R3, R13, R34 ;  /* 0x0000000d03227224 */ /* 0x000fe400078e0222 */
[----:B------:R-:W-:-:S02]  /*1720*/  @!P5 IMAD.IADD R24, R24, 0x1, -R3 ;  /* 0x000000011818d824 */ /* 0x000fc400078e0a03 */
[----:B------:R-:W-:Y:S01]  /*1730*/  IMAD.MOV.U32 R50, RZ, RZ, R4 ;  /* 0x000000ffff327224 */ /* 0x000fe200078e0004 */
[----:B------:R-:W-:Y:S01]  /*1740*/  ISETP.GT.U32.AND P5, PT, R3, R34, PT ;  /* 0x000000220300720c */ /* 0x000fe20003fa4070 */
[----:B------:R-:W-:-:S04]  /*1750*/  IMAD.HI.U32 R13, R7, R52, RZ ;  /* 0x00000034070d7227 */ /* 0x000fc800078e00ff */
[----:B------:R-:W-:Y:S01]  /*1760*/  @!P3 IMAD.MOV R50, RZ, RZ, -R50 ;  /* 0x000000ffff32b224 */ /* 0x000fe200078e0a32 */
[----:B------:R-:W-:Y:S01]  /*1770*/  ISETP.GT.U32.AND P3, PT, R3, R24, PT ;  /* 0x000000180300720c */ /* 0x000fe20003f64070 */
[----:B------:R-:W-:Y:S01]  /*1780*/  @!P4 IMAD.IADD R30, R30, 0x1, -R3 ;  /* 0x000000011e1ec824 */ /* 0x000fe200078e0a03 */
[----:B------:R-:W-:Y:S01]  /*1790*/  ISETP.GE.AND P4, PT, R19, RZ, PT ;  /* 0x000000ff1300720c */ /* 0x000fe20003f86270 */
[----:B------:R-:W-:Y:S01]  /*17a0*/  IMAD.HI.U32 R11, R7, R36, RZ ;  /* 0x00000024070b7227 */ /* 0x000fe200078e00ff */
[----:B------:R-:W-:-:S03]  /*17b0*/  LOP3.LUT R19, R5, 0x60, RZ, 0xfc, !PT ;  /* 0x0000006005137812 */ /* 0x000fc600078efcff */
[----:B------:R-:W-:Y:S01]  /*17c0*/  @!P5 IMAD.IADD R34, R34, 0x1, -R3 ;  /* 0x000000012222d824 */ /* 0x000fe200078e0a03 */
[----:B------:R-:W-:Y:S01]  /*17d0*/  IABS R68, R19 ;  /* 0x0000001300447213 */ /* 0x000fe20000000000 */
[----:B------:R-:W-:Y:S02]  /*17e0*/  IMAD.MOV R13, RZ, RZ, -R13 ;  /* 0x000000ffff0d7224 */ /* 0x000fe400078e0a0d */
[----:B------:R-:W-:Y:S01]  /*17f0*/  @!P6 IMAD.IADD R8, R8, 0x1, -R3 ;  /* 0x000000010808e824 */ /* 0x000fe200078e0a03 */
[----:B------:R-:W-:Y:S01]  /*1800*/  ISETP.GT.U32.AND P5, PT, R3, R34, PT ;  /* 0x000000220300720c */ /* 0x000fe20003fa4070 */
[----:B------:R-:W-:Y:S01]  /*1810*/  IMAD.HI.U32 R4, R7, R68, RZ ;  /* 0x0000004407047227 */ /* 0x000fe200078e00ff */
[----:B------:R-:W-:-:S03]  /*1820*/  ISETP.GT.U32.AND P6, PT, R3, R32, PT ;  /* 0x000000200300720c */ /* 0x000fc60003fc4070 */
[----:B------:R-:W-:Y:S02]  /*1830*/  IMAD.MOV R4, RZ, RZ, -R4 ;  /* 0x000000ffff047224 */ /* 0x000fe400078e0a04 */
[----:B------:R-:W-:Y:S02]  /*1840*/  IMAD.MOV R11, RZ, RZ, -R11 ;  /* 0x000000ffff0b7224 */ /* 0x000fe400078e0a0b */
[----:B------:R-:W-:Y:S02]  /*1850*/  IMAD R68, R3, R4, R68 ;  /* 0x0000000403447224 */ /* 0x000fe400078e0244 */
[----:B------:R-:W-:-:S04]  /*1860*/  IMAD.HI.U32 R4, R7, R72, RZ ;  /* 0x0000004807047227 */ /* 0x000fc800078e00ff */
[----:B------:R-:W-:Y:S01]  /*1870*/  @!P5 IMAD.IADD R34, R34, 0x1, -R3 ;  /* 0x000000012222d824 */ /* 0x000fe200078e0a03 */
[C---:B------:R-:W-:Y:S01]  /*1880*/  ISETP.GT.U32.AND P5, PT, R3.reuse, R68, PT ;  /* 0x000000440300720c */ /* 0x040fe20003fa4070 */
[----:B------:R-:W-:Y:S02]  /*1890*/  IMAD.MOV R4, RZ, RZ, -R4 ;  /* 0x000000ffff047224 */ /* 0x000fe400078e0a04 */
[C---:B------:R-:W-:Y:S02]  /*18a0*/  IMAD R52, R3.reuse, R13, R52 ;  /* 0x0000000d03347224 */ /* 0x040fe400078e0234 */
[----:B------:R-:W-:Y:S02]  /*18b0*/  IMAD R72, R3, R4, R72 ;  /* 0x0000000403487224 */ /* 0x000fe400078e0248 */
[----:B------:R-:W-:-:S04]  /*18c0*/  IMAD.HI.U32 R4, R7, R76, RZ ;  /* 0x0000004c07047227 */ /* 0x000fc800078e00ff */
[C---:B------:R-:W-:Y:S02]  /*18d0*/  IMAD R36, R3.reuse, R11, R36 ;  /* 0x0000000b03247224 */ /* 0x040fe400078e0224 */
[----:B------:R-:W-:Y:S02]  /*18e0*/  @!P5 IMAD.IADD R68, R68, 0x1, -R3 ;  /* 0x000000014444d824 */ /* 0x000fe400078e0a03 */
[----:B------:R-:W-:Y:S02]  /*18f0*/  IMAD.MOV.U32 R54, RZ, RZ, R8 ;  /* 0x000000ffff367224 */ /* 0x000fe400078e0008 */
[----:B------:R-:W-:Y:S01]  /*1900*/  IMAD.MOV.U32 R56, RZ, RZ, R30 ;  /* 0x000000ffff387224 */ /* 0x000fe200078e001e */
[----:B------:R-:W-:Y:S01]  /*1910*/  ISETP.GT.U32.AND P5, PT, R3, R68, PT ;  /* 0x000000440300720c */ /* 0x000fe20003fa4070 */
[----:B------:R-:W-:Y:S02]  /*1920*/  IMAD.MOV R4, RZ, RZ, -R4 ;  /* 0x000000ffff047224 */ /* 0x000fe400078e0a04 */
[----:B------:R-:W-:-:S04]  /*1930*/  IMAD.HI.U32 R8, R7, R74, RZ ;  /* 0x0000004a07087227 */ /* 0x000fc800078e00ff */
[--C-:B------:R-:W-:Y:S01]  /*1940*/  @!P3 IMAD.IADD R24, R24, 0x1, -R3.reuse ;  /* 0x000000011818b824 */ /* 0x100fe200078e0a03 */
[C---:B------:R-:W-:Y:S01]  /*1950*/  ISETP.GT.U32.AND P3, PT, R3.reuse, R52, PT ;  /* 0x000000340300720c */ /* 0x040fe20003f64070 */
[----:B------:R-:W-:Y:S01]  /*1960*/  @!P2 IMAD.MOV R56, RZ, RZ, -R56 ;  /* 0x000000ffff38a224 */ /* 0x000fe200078e0a38 */
[C---:B------:R-:W-:Y:S01]  /*1970*/  ISETP.GT.U32.AND P2, PT, R3.reuse, R36, PT ;  /* 0x000000240300720c */ /* 0x040fe20003f44070 */
[C---:B------:R-:W-:Y:S02]  /*1980*/  IMAD R76, R3.reuse, R4, R76 ;  /* 0x00000004034c7224 */ /* 0x040fe400078e024c */
[----:B------:R-:W-:Y:S02]  /*1990*/  IMAD.MOV R8, RZ, RZ, -R8 ;  /* 0x000000ffff087224 */ /* 0x000fe400078e0a08 */
[----:B------:R-:W-:Y:S01]  /*19a0*/  @!P5 IMAD.IADD R68, R68, 0x1, -R3 ;  /* 0x000000014444d824 */ /* 0x000fe200078e0a03 */
[C---:B------:R-:W-:Y:S01]  /*19b0*/  ISETP.GT.U32.AND P5, PT, R3.reuse, R76, PT ;  /* 0x0000004c0300720c */ /* 0x040fe20003fa4070 */
[----:B------:R-:W-:-:S02]  /*19c0*/  IMAD R74, R3, R8, R74 ;  /* 0x00000008034a7224 */ /* 0x000fc400078e024a */
[----:B------:R-:W-:-:S04]  /*19d0*/  IMAD.HI.U32 R8, R7, R78, RZ ;  /* 0x0000004e07087227 */ /* 0x000fc800078e00ff */
[----:B------:R-:W-:Y:S02]  /*19e0*/  IMAD.MOV R11, RZ, RZ, -R8 ;  /* 0x000000ffff0b7224 */ /* 0x000fe400078e0a08 */
[--C-:B------:R-:W-:Y:S02]  /*19f0*/  @!P3 IMAD.IADD R52, R52, 0x1, -R3.reuse ;  /* 0x000000013434b824 */ /* 0x100fe400078e0a03 */
[--C-:B------:R-:W-:Y:S02]  /*1a00*/  @!P2 IMAD.IADD R36, R36, 0x1, -R3.reuse ;  /* 0x000000012424a824 */ /* 0x100fe400078e0a03 */
[C---:B------:R-:W-:Y:S01]  /*1a10*/  IMAD R78, R3.reuse, R11, R78 ;  /* 0x0000000b034e7224 */ /* 0x040fe200078e024e */
[C---:B------:R-:W-:Y:S01]  /*1a20*/  ISETP.GT.U32.AND P3, PT, R3.reuse, R52, PT ;  /* 0x000000340300720c */ /* 0x040fe20003f64070 */
[----:B------:R-:W-:Y:S01]  /*1a30*/  @!P5 IMAD.IADD R76, R76, 0x1, -R3 ;  /* 0x000000014c4cd824 */ /* 0x000fe200078e0a03 */
[----:B------:R-:W-:Y:S01]  /*1a40*/  ISETP.GT.U32.AND P2, PT, R3, R36, PT ;  /* 0x000000240300720c */ /* 0x000fe20003f44070 */
[----:B------:R-:W-:Y:S01]  /*1a50*/  IMAD.HI.U32 R8, R7, R80, RZ ;  /* 0x0000005007087227 */ /* 0x000fe200078e00ff */
[----:B------:R-:W-:-:S03]  /*1a60*/  ISETP.GT.U32.AND P5, PT, R3, R78, PT ;  /* 0x0000004e0300720c */ /* 0x000fc60003fa4070 */
[----:B------:R-:W-:Y:S02]  /*1a70*/  IMAD.MOV R11, RZ, RZ, -R8 ;  /* 0x000000ffff0b7224 */ /* 0x000fe400078e0a08 */
[--C-:B------:R-:W-:Y:S01]  /*1a80*/  @!P6 IMAD.IADD R32, R32, 0x1, -R3.reuse ;  /* 0x000000012020e824 */ /* 0x100fe200078e0a03 */
[----:B------:R-:W-:Y:S01]  /*1a90*/  ISETP.GE.AND P6, PT, R17, RZ, PT ;  /* 0x000000ff1100720c */ /* 0x000fe20003fc6270 */
[C---:B------:R-:W-:Y:S02]  /*1aa0*/  IMAD R80, R3.reuse, R11, R80 ;  /* 0x0000000b03507224 */ /* 0x040fe400078e0250 */
[--C-:B------:R-:W-:Y:S01]  /*1ab0*/  @!P3 IMAD.IADD R52, R52, 0x1, -R3.reuse ;  /* 0x000000013434b824 */ /* 0x100fe200078e0a03 */
[C---:B------:R-:W-:Y:S01]  /*1ac0*/  ISETP.GT.U32.AND P3, PT, R3.reuse, R74, PT ;  /* 0x0000004a0300720c */ /* 0x040fe20003f64070 */
[--C-:B------:R-:W-:Y:S01]  /*1ad0*/  @!P2 IMAD.IADD R36, R36, 0x1, -R3.reuse ;  /* 0x000000012424a824 */ /* 0x100fe200078e0a03 */
[C---:B------:R-:W-:Y:S01]  /*1ae0*/  ISETP.GT.U32.AND P2, PT, R3.reuse, R72, PT ;  /* 0x000000480300720c */ /* 0x040fe20003f44070 */
[----:B------:R-:W-:Y:S01]  /*1af0*/  @!P5 IMAD.IADD R78, R78, 0x1, -R3 ;  /* 0x000000014e4ed824 */ /* 0x000fe200078e0a03 */
[C---:B------:R-:W-:Y:S01]  /*1b00*/  ISETP.GT.U32.AND P5, PT, R3.reuse, R80, PT ;  /* 0x000000500300720c */ /* 0x040fe20003fa4070 */
[----:B------:R-:W-:Y:S01]  /*1b10*/  @!P0 IMAD.MOV R54, RZ, RZ, -R54 ;  /* 0x000000ffff368224 */ /* 0x000fe200078e0a36 */
[----:B------:R-:W-:Y:S01]  /*1b20*/  ISETP.GT.U32.AND P0, PT, R3, R32, PT ;  /* 0x000000200300720c */ /* 0x000fe20003f04070 */
[----:B------:R-:W-:-:S04]  /*1b30*/  IMAD.HI.U32 R4, R7, R20, RZ ;  /* 0x0000001407047227 */ /* 0x000fc800078e00ff */
[----:B------:R-:W-:Y:S02]  /*1b40*/  IMAD.MOV R4, RZ, RZ, -R4 ;  /* 0x000000ffff047224 */ /* 0x000fe400078e0a04 */
[--C-:B------:R-:W-:Y:S01]  /*1b50*/  @!P3 IMAD.IADD R74, R74, 0x1, -R3.reuse ;  /* 0x000000014a4ab824 */ /* 0x100fe200078e0a03 */
[----:B------:R-:W-:Y:S01]  /*1b60*/  ISETP.GE.AND P3, PT, R19, RZ, PT ;  /* 0x000000ff1300720c */ /* 0x000fe20003f66270 */
[----:B------:R-:W-:Y:S02]  /*1b70*/  IMAD R8, R3, R4, R20 ;  /* 0x0000000403087224 */ /* 0x000fe400078e0214 */
[----:B------:R-:W-:Y:S02]  /*1b80*/  VIADD R4, R0, UR9 ;  /* 0x0000000900047c36 */ /* 0x000fe40008000000 */
[--C-:B------:R-:W-:Y:S01]  /*1b90*/  @!P2 IMAD.IADD R72, R72, 0x1, -R3.reuse ;  /* 0x000000014848a824 */ /* 0x100fe200078e0a03 */
[----:B------:R-:W-:Y:S01]  /*1ba0*/  ISETP.GE.AND P2, PT, R21, RZ, PT ;  /* 0x000000ff1500720c */ /* 0x000fe20003f46270 */
[----:B------:R-:W-:Y:S01]  /*1bb0*/  @!P5 IMAD.IADD R80, R80, 0x1, -R3 ;  /* 0x000000015050d824 */ /* 0x000fe200078e0a03 */
[----:B------:R-:W-:Y:S01]  /*1bc0*/  ISETP.GT.U32.AND P5, PT, R3, R8, PT ;  /* 0x000000080300720c */ /* 0x000fe20003fa4070 */
[----:B------:R-:W-:-:S02]  /*1bd0*/  VIADD R19, R4, 0x1c ;  /* 0x0000001c04137836 */ /* 0x000fc40000000000 */
[----:B------:R-:W-:Y:S01]  /*1be0*/  @!P0 IMAD.IADD R32, R32, 0x1, -R3 ;  /* 0x0000000120208824 */ /* 0x000fe200078e0a03 */
[----:B------:R-:W-:Y:S01]  /*1bf0*/  ISETP.GE.AND P0, PT, R15, RZ, PT ;  /* 0x000000ff0f00720c */ /* 0x000fe20003f06270 */
[C---:B------:R-:W-:Y:S01]  /*1c00*/  VIADD R21, R4.reuse, 0x3c ;  /* 0x0000003c04157836 */ /* 0x040fe20000000000 */
[----:B------:R-:W-:Y:S01]  /*1c10*/  IABS R20, R19 ;  /* 0x0000001300147213 */ /* 0x000fe20000000000 */
[----:B------:R-:W-:Y:S02]  /*1c20*/  IMAD.MOV.U32 R58, RZ, RZ, R24 ;  /* 0x000000ffff3a7224 */ /* 0x000fe400078e0018 */
[C---:B------:R-:W-:Y:S01]  /*1c30*/  VIADD R23, R4.reuse, 0x5c ;  /* 0x0000005c04177836 */ /* 0x040fe20000000000 */
[----:B------:R-:W-:Y:S01]  /*1c40*/  IABS R26, R21 ;  /* 0x00000015001a7213 */ /* 0x000fe20000000000 */
[----:B------:R-:W-:Y:S02]  /*1c50*/  IMAD.MOV.U32 R60, RZ, RZ, R32 ;  /* 0x000000ffff3c7224 */ /* 0x000fe400078e0020 */
[----:B------:R-:W-:Y:S01]  /*1c60*/  @!P1 IMAD.MOV R58, RZ, RZ, -R58 ;  /* 0x000000ffff3a9224 */ /* 0x000fe200078e0a3a */
[----:B------:R-:W-:Y:S01]  /*1c70*/  ISETP.GT.U32.AND P1, PT, R3, R72, PT ;  /* 0x000000480300720c */ /* 0x000fe20003f24070 */
[----:B------:R-:W-:Y:S01]  /*1c80*/  VIADD R17, R4, 0x7c ;  /* 0x0000007c04117836 */ /* 0x000fe20000000000 */
[----:B------:R-:W-:Y:S01]  /*1c90*/  IABS R30, R23 ;  /* 0x00000017001e7213 */ /* 0x000fe20000000000 */
[----:B------:R-:W-:-:S03]  /*1ca0*/  IMAD.HI.U32 R15, R7, R82, RZ ;  /* 0x00000052070f7227 */ /* 0x000fc600078e00ff */
[----:B------:R-:W-:Y:S01]  /*1cb0*/  IABS R84, R17 ;  /* 0x0000001100547213 */ /* 0x000fe20000000000 */
[----:B------:R-:W-:Y:S01]  /*1cc0*/  @!P4 IMAD.MOV R60, RZ, RZ, -R60 ;  /* 0x000000ffff3cc224 */ /* 0x000fe200078e0a3c */
[----:B------:R-:W-:Y:S01]  /*1cd0*/  ISETP.GT.U32.AND P4, PT, R3, R74, PT ;  /* 0x0000004a0300720c */ /* 0x000fe20003f84070 */
[----:B------:R-:W-:-:S04]  /*1ce0*/  IMAD.HI.U32 R4, R7, R20, RZ ;  /* 0x0000001407047227 */ /* 0x000fc800078e00ff */
[----:B------:R-:W-:-:S04]  /*1cf0*/  IMAD.HI.U32 R11, R7, R26, RZ ;  /* 0x0000001a070b7227 */ /* 0x000fc800078e00ff */
[----:B------:R-:W-:Y:S02]  /*1d00*/  IMAD.MOV R15, RZ, RZ, -R15 ;  /* 0x000000ffff0f7224 */ /* 0x000fe400078e0a0f */
[----:B------:R-:W-:Y:S01]  /*1d10*/  @!P5 IMAD.IADD R8, R8, 0x1, -R3 ;  /* 0x000000010808d824 */ /* 0x000fe200078e0a03 */
[----:B------:R-:W-:Y:S01]  /*1d20*/  ISETP.GT.U32.AND P5, PT, R3, R76, PT ;  /* 0x0000004c0300720c */ /* 0x000fe20003fa4070 */
[----:B------:R-:W-:Y:S02]  /*1d30*/  IMAD.MOV R4, RZ, RZ, -R4 ;  /* 0x000000ffff047224 */ /* 0x000fe400078e0a04 */
[----:B------:R-:W-:-:S04]  /*1d40*/  IMAD.HI.U32 R13, R7, R30, RZ ;  /* 0x0000001e070d7227 */ /* 0x000fc800078e00ff */
[----:B------:R-:W-:Y:S02]  /*1d50*/  IMAD.MOV R11, RZ, RZ, -R11 ;  /* 0x000000ffff0b7224 */ /* 0x000fe400078e0a0b */
[----:B------:R-:W-:Y:S02]  /*1d60*/  IMAD.MOV.U32 R62, RZ, RZ, R34 ;  /* 0x000000ffff3e7224 */ /* 0x000fe400078e0022 */
[C---:B------:R-:W-:Y:S02]  /*1d70*/  IMAD R82, R3.reuse, R15, R82 ;  /* 0x0000000f03527224 */ /* 0x040fe400078e0252 */
[----:B------:R-:W-:Y:S02]  /*1d80*/  IMAD.MOV.U32 R70, RZ, RZ, R68 ;  /* 0x000000ffff467224 */ /* 0x000fe400078e0044 */
[----:B------:R-:W-:Y:S02]  /*1d90*/  IMAD R20, R3, R4, R20 ;  /* 0x0000000403147224 */ /* 0x000fe400078e0214 */
[----:B------:R-:W-:-:S02]  /*1da0*/  IMAD.MOV R13, RZ, RZ, -R13 ;  /* 0x000000ffff0d7224 */ /* 0x000fc400078e0a0d */
[C---:B------:R-:W-:Y:S02]  /*1db0*/  IMAD R26, R3.reuse, R11, R26 ;  /* 0x0000000b031a7224 */ /* 0x040fe400078e021a */
[----:B------:R-:W-:Y:S01]  /*1dc0*/  @!P6 IMAD.MOV R62, RZ, RZ, -R62 ;  /* 0x000000ffff3ee224 */ /* 0x000fe200078e0a3e */
[C---:B------:R-:W-:Y:S01]  /*1dd0*/  ISETP.GT.U32.AND P6, PT, R3.reuse, R80, PT ;  /* 0x000000500300720c */ /* 0x040fe20003fc4070 */
[----:B------:R-:W-:Y:S01]  /*1de0*/  @!P3 IMAD.MOV R70, RZ, RZ, -R70 ;  /* 0x000000ffff46b224 */ /* 0x000fe200078e0a46 */
[----:B------:R-:W-:Y:S01]  /*1df0*/  ISETP.GT.U32.AND P3, PT, R3, R82, PT ;  /* 0x000000520300720c */ /* 0x000fe20003f64070 */
[----:B------:R-:W-:-:S04]  /*1e00*/  IMAD.HI.U32 R7, R7, R84, RZ ;  /* 0x0000005407077227 */ /* 0x000fc800078e00ff */
[----:B------:R-:W-:Y:S02]  /*1e10*/  IMAD.MOV.U32 R64, RZ, RZ, R36 ;  /* 0x000000ffff407224 */ /* 0x000fe400078e0024 */
[--C-:B------:R-:W-:Y:S01]  /*1e20*/  @!P1 IMAD.IADD R72, R72, 0x1, -R3.reuse ;  /* 0x0000000148489824 */ /* 0x100fe200078e0a03 */
[C---:B------:R-:W-:Y:S01]  /*1e30*/  ISETP.GT.U32.AND P1, PT, R3.reuse, R20, PT ;  /* 0x000000140300720c */ /* 0x040fe20003f24070 */
[C---:B------:R-:W-:Y:S02]  /*1e40*/  IMAD R30, R3.reuse, R13, R30 ;  /* 0x0000000d031e7224 */ /* 0x040fe400078e021e */
[----:B------:R-:W-:Y:S01]  /*1e50*/  @!P4 IMAD.IADD R74, R74, 0x1, -R3 ;  /* 0x000000014a4ac824 */ /* 0x000fe200078e0a03 */
[C---:B------:R-:W-:Y:S01]  /*1e60*/  ISETP.GT.U32.AND P4, PT, R3.reuse, R26, PT ;  /* 0x0000001a0300720c */ /* 0x040fe20003f84070 */
[----:B------:R-:W-:Y:S02]  /*1e70*/  IMAD.MOV R7, RZ, RZ, -R7 ;  /* 0x000000ffff077224 */ /* 0x000fe400078e0a07 */
[----:B------:R-:W-:Y:S01]  /*1e80*/  @!P0 IMAD.MOV R64, RZ, RZ, -R64 ;  /* 0x000000ffff408224 */ /* 0x000fe200078e0a40 */
[C---:B------:R-:W-:Y:S01]  /*1e90*/  ISETP.GT.U32.AND P0, PT, R3.reuse, R78, PT ;  /* 0x0000004e0300720c */ /* 0x040fe20003f04070 */
[----:B------:R-:W-:Y:S01]  /*1ea0*/  @!P5 IMAD.IADD R76, R76, 0x1, -R3 ;  /* 0x000000014c4cd824 */ /* 0x000fe200078e0a03 */
[C---:B------:R-:W-:Y:S01]  /*1eb0*/  ISETP.GT.U32.AND P5, PT, R3.reuse, R30, PT ;  /* 0x0000001e0300720c */ /* 0x040fe20003fa4070 */
[----:B------:R-:W-:-:S02]  /*1ec0*/  IMAD R84, R3, R7, R84 ;  /* 0x0000000703547224 */ /* 0x000fc400078e0254 */
[----:B------:R-:W-:Y:S01]  /*1ed0*/  IMAD.MOV.U32 R66, RZ, RZ, R52 ;  /* 0x000000ffff427224 */ /* 0x000fe200078e0034 */
[----:B------:R-:W0:Y:S01]  /*1ee0*/  LDS R7, [UR11] ;  /* 0x0000000bff077984 */ /* 0x000e220008000800 */
[--C-:B------:R-:W-:Y:S01]  /*1ef0*/  @!P6 IMAD.IADD R80, R80, 0x1, -R3.reuse ;  /* 0x000000015050e824 */ /* 0x100fe200078e0a03 */
[----:B------:R-:W-:Y:S01]  /*1f00*/  ISETP.GT.U32.AND P6, PT, R3, R84, PT ;  /* 0x000000540300720c */ /* 0x000fe20003fc4070 */
[--C-:B------:R-:W-:Y:S01]  /*1f10*/  @!P3 IMAD.IADD R82, R82, 0x1, -R3.reuse ;  /* 0x000000015252b824 */ /* 0x100fe200078e0a03 */
[----:B------:R-:W-:Y:S01]  /*1f20*/  ISETP.GE.AND P3, PT, R27, RZ, PT ;  /* 0x000000ff1b00720c */ /* 0x000fe20003f66270 */
[----:B------:R-:W-:Y:S01]  /*1f30*/  @!P2 IMAD.MOV R66, RZ, RZ, -R66 ;  /* 0x000000ffff42a224 */ /* 0x000fe200078e0a42 */
[----:B------:R-:W-:Y:S01]  /*1f40*/  ISETP.GT.U32.AND P2, PT, R3, R8, PT ;  /* 0x000000080300720c */ /* 0x000fe20003f44070 */
[--C-:B------:R-:W-:Y:S01]  /*1f50*/  @!P1 IMAD.IADD R20, R20, 0x1, -R3.reuse ;  /* 0x0000000114149824 */ /* 0x100fe200078e0a03 */
[----:B------:R-:W-:Y:S01]  /*1f60*/  ISETP.GE.AND P1, PT, R29, RZ, PT ;  /* 0x000000ff1d00720c */ /* 0x000fe20003f26270 */
[--C-:B------:R-:W-:Y:S01]  /*1f70*/  @!P4 IMAD.IADD R26, R26, 0x1, -R3.reuse ;  /* 0x000000011a1ac824 */ /* 0x100fe200078e0a03 */
[----:B------:R-:W-:Y:S01]  /*1f80*/  ISETP.GE.AND P4, PT, R31, RZ, PT ;  /* 0x000000ff1f00720c */ /* 0x000fe20003f86270 */
[--C-:B------:R-:W-:Y:S01]  /*1f90*/  @!P0 IMAD.IADD R78, R78, 0x1, -R3.reuse ;  /* 0x000000014e4e8824 */ /* 0x100fe200078e0a03 */
[----:B------:R-:W-:Y:S01]  /*1fa0*/  ISETP.GE.AND P0, PT, R5, RZ, PT ;  /* 0x000000ff0500720c */ /* 0x000fe20003f06270 */
[--C-:B------:R-:W-:Y:S01]  /*1fb0*/  @!P5 IMAD.IADD R30, R30, 0x1, -R3.reuse ;  /* 0x000000011e1ed824 */ /* 0x100fe200078e0a03 */
[----:B------:R-:W-:Y:S01]  /*1fc0*/  ISETP.GE.AND P5, PT, R33, RZ, PT ;  /* 0x000000ff2100720c */ /* 0x000fe20003fa6270 */
[--C-:B------:R-:W-:Y:S01]  /*1fd0*/  @!P6 IMAD.IADD R84, R84, 0x1, -R3.reuse ;  /* 0x000000015454e824 */ /* 0x100fe200078e0a03 */
[----:B------:R-:W1:Y:S01]  /*1fe0*/  LDC.64 R4, c[0x0][0x3a0] ;  /* 0x0000e800ff047b82 */ /* 0x000e620000000a00 */
[C---:B------:R-:W-:Y:S01]  /*1ff0*/  ISETP.GT.U32.AND P6, PT, R3.reuse, R82, PT ;  /* 0x000000520300720c */ /* 0x040fe20003fc4070 */
[----:B------:R-:W-:Y:S01]  /*2000*/  @!P3 IMAD.MOV R74, RZ, RZ, -R74 ;  /* 0x000000ffff4ab224 */ /* 0x000fe200078e0a4a */
[----:B------:R-:W-:Y:S01]  /*2010*/  ISETP.GT.U32.AND P3, PT, R3, R20, PT ;  /* 0x000000140300720c */ /* 0x000fe20003f64070 */
[--C-:B------:R-:W-:Y:S01]  /*2020*/  @!P2 IMAD.IADD R8, R8, 0x1, -R3.reuse ;  /* 0x000000010808a824 */ /* 0x100fe200078e0a03 */
[----:B------:R-:W-:Y:S01]  /*2030*/  ISETP.GE.AND P2, PT, R25, RZ, PT ;  /* 0x000000ff1900720c */ /* 0x000fe20003f46270 */
[----:B------:R-:W-:Y:S01]  /*2040*/  @!P1 IMAD.MOV R76, RZ, RZ, -R76 ;  /* 0x000000ffff4c9224 */ /* 0x000fe200078e0a4c */
[C---:B------:R-:W-:Y:S01]  /*2050*/  ISETP.GT.U32.AND P1, PT, R3.reuse, R26, PT ;  /* 0x0000001a0300720c */ /* 0x040fe20003f24070 */
[----:B------:R-:W-:Y:S01]  /*2060*/  @!P4 IMAD.MOV R78, RZ, RZ, -R78 ;  /* 0x000000ffff4ec224 */ /* 0x000fe200078e0a4e */
[----:B------:R-:W-:Y:S01]  /*2070*/  ISETP.GT.U32.AND P4, PT, R3, R30, PT ;  /* 0x0000001e0300720c */ /* 0x000fe20003f84070 */
[----:B------:R-:W-:Y:S01]  /*2080*/  @!P0 IMAD.MOV R8, RZ, RZ, -R8 ;  /* 0x000000ffff088224 */ /* 0x000fe200078e0a08 */
[----:B------:R-:W-:Y:S01]  /*2090*/  ISETP.GE.AND P0, PT, R35, RZ, PT ;  /* 0x000000ff2300720c */ /* 0x000fe20003f06270 */
[----:B------:R-:W-:Y:S01]  /*20a0*/  @!P5 IMAD.MOV R80, RZ, RZ, -R80 ;  /* 0x000000ffff50d224 */ /* 0x000fe200078e0a50 */
[----:B------:R-:W-:Y:S01]  /*20b0*/  ISETP.GT.U32.AND P5, PT, R3, R84, PT ;  /* 0x000000540300720c */ /* 0x000fe20003fa4070 */
[--C-:B------:R-:W-:Y:S01]  /*20c0*/  @!P6 IMAD.IADD R82, R82, 0x1, -R3.reuse ;  /* 0x000000015252e824 */ /* 0x100fe200078e0a03 */
[----:B------:R-:W-:Y:S01]  /*20d0*/  ISETP.GE.AND P6, PT, R19, RZ, PT ;  /* 0x000000ff1300720c */ /* 0x000fe20003fc6270 */
[--C-:B------:R-:W-:Y:S01]  /*20e0*/  @!P3 IMAD.IADD R20, R20, 0x1, -R3.reuse ;  /* 0x000000011414b824 */ /* 0x100fe200078e0a03 */
[----:B------:R-:W-:Y:S01]  /*20f0*/  ISETP.GE.AND P3, PT, R21, RZ, PT ;  /* 0x000000ff1500720c */ /* 0x000fe20003f66270 */
[----:B------:R-:W-:Y:S01]  /*2100*/  @!P2 IMAD.MOV R72, RZ, RZ, -R72 ;  /* 0x000000ffff48a224 */ /* 0x000fe200078e0a48 */
[----:B------:R-:W-:Y:S01]  /*2110*/  ISETP.NE.U32.AND P2, PT, R9, RZ, PT ;  /* 0x000000ff0900720c */ /* 0x000fe20003f45070 */
[--C-:B------:R-:W-:Y:S01]  /*2120*/  @!P1 IMAD.IADD R26, R26, 0x1, -R3.reuse ;  /* 0x000000011a1a9824 */ /* 0x100fe200078e0a03 */
[----:B------:R-:W-:Y:S01]  /*2130*/  ISETP.GE.AND P1, PT, R23, RZ, PT ;  /* 0x000000ff1700720c */ /* 0x000fe20003f26270 */
[--C-:B------:R-:W-:Y:S01]  /*2140*/  @!P4 IMAD.IADD R30, R30, 0x1, -R3.reuse ;  /* 0x000000011e1ec824 */ /* 0x100fe200078e0a03 */
[----:B------:R-:W-:Y:S01]  /*2150*/  ISETP.GE.AND P4, PT, R17, RZ, PT ;  /* 0x000000ff1100720c */ /* 0x000fe20003f86270 */
[----:B------:R-:W-:Y:S01]  /*2160*/  @!P0 IMAD.MOV R82, RZ, RZ, -R82 ;  /* 0x000000ffff528224 */ /* 0x000fe200078e0a52 */
[----:B------:R-:W-:Y:S01]  /*2170*/  ISETP.GE.AND P0, PT, R2, RZ, PT ;  /* 0x000000ff0200720c */ /* 0x000fe20003f06270 */
[----:B------:R-:W-:Y:S01]  /*2180*/  @!P5 IMAD.IADD R84, R84, 0x1, -R3 ;  /* 0x000000015454d824 */ /* 0x000fe200078e0a03 */
[----:B------:R-:W-:Y:S01]  /*2190*/  ISETP.NE.AND P5, PT, R48, RZ, PT ;  /* 0x000000ff3000720c */ /* 0x000fe20003fa5270 */
[----:B------:R-:W-:Y:S01]  /*21a0*/  IMAD.MOV.U32 R24, RZ, RZ, R20 ;  /* 0x000000ffff187224 */ /* 0x000fe200078e0014 */
[----:B0-----:R-:W-:Y:S01]  /*21b0*/  R2UR UR10, R7 ;  /* 0x00000000070a72ca */ /* 0x001fe200000e0000 */
[----:B------:R-:W-:-:S02]  /*21c0*/  IMAD.MOV.U32 R52, RZ, RZ, R26 ;  /* 0x000000ffff347224 */ /* 0x000fc400078e001a */
[C---:B-1----:R-:W-:Y:S02]  /*21d0*/  VIADD R3, R4.reuse, 0xfffffffe ;  /* 0xfffffffe04037836 */ /* 0x042fe40000000000 */
[C---:B------:R-:W-:Y:S02]  /*21e0*/  VIADD R7, R4.reuse, 0xfffffff0 ;  /* 0xfffffff004077836 */ /* 0x040fe40000000000 */
[----:B------:R-:W-:Y:S02]  /*21f0*/  IMAD.MOV.U32 R68, RZ, RZ, R30 ;  /* 0x000000ffff447224 */ /* 0x000fe400078e001e */
[----:B------:R-:W-:Y:S01]  /*2200*/  @!P6 IMAD.MOV R24, RZ, RZ, -R24 ;  /* 0x000000ffff18e224 */ /* 0x000fe200078e0a18 */
[----:B------:R-:W-:Y:S01]  /*2210*/  BAR.SYNC.DEFER_BLOCKING 0x0 ;  /* 0x0000000000007b1d */ /* 0x000fe20000010000 */
[----:B------:R-:W-:Y:S01]  /*2220*/  ISETP.NE.AND P6, PT, R49, RZ, PT ;  /* 0x000000ff3100720c */ /* 0x000fe20003fc5270 */
[----:B------:R-:W-:Y:S01]  /*2230*/  @!P3 IMAD.MOV R52, RZ, RZ, -R52 ;  /* 0x000000ffff34b224 */ /* 0x000fe200078e0a34 */
[----:B------:R-:W-:Y:S01]  /*2240*/  ISETP.GE.U32.AND P3, PT, R3, 0x7fffffdf, PT ;  /* 0x7fffffdf0300780c */ /* 0x000fe20003f66070 */
[----:B------:R-:W-:Y:S01]  /*2250*/  @!P1 IMAD.MOV R68, RZ, RZ, -R68 ;  /* 0x000000ffff449224 */ /* 0x000fe200078e0a44 */
[----:B------:R-:W-:Y:S01]  /*2260*/  ISETP.GE.U32.AND P1, PT, R7, 0x7fffffd1, PT ;  /* 0x7fffffd10700780c */ /* 0x000fe20003f26070 */
[----:B------:R-:W-:Y:S01]  /*2270*/  @!P4 IMAD.MOV R84, RZ, RZ, -R84 ;  /* 0x000000ffff54c224 */ /* 0x000fe200078e0a54 */
[C---:B------:R-:W-:Y:S01]  /*2280*/  SEL R30, R43.reuse, R12, !P6 ;  /* 0x0000000c2b1e7207 */ /* 0x040fe20007000000 */
[C---:B------:R-:W-:Y:S01]  /*2290*/  VIADD R3, R4.reuse, 0xffffffe9 ;  /* 0xffffffe904037836 */ /* 0x040fe20000000000 */
[C---:B------:R-:W-:Y:S01]  /*22a0*/  SEL R32, R43.reuse, R14, !P6 ;  /* 0x0000000e2b207207 */ /* 0x040fe20007000000 */
[C---:B------:R-:W-:Y:S01]  /*22b0*/  VIADD R7, R4.reuse, 0xffffffed ;  /* 0xffffffed04077836 */ /* 0x040fe20000000000 */
[C---:B------:R-:W-:Y:S01]  /*22c0*/  SEL R34, R43.reuse, R16, !P6 ;  /* 0x000000102b227207 */ /* 0x040fe20007000000 */
[----:B------:R-:W-:Y:S01]  /*22d0*/  @!P0 IMAD.MOV R86, RZ, RZ, -R86 ;  /* 0x000000ffff568224 */ /* 0x000fe200078e0a56 */
[C---:B------:R-:W-:Y:S01]  /*22e0*/  SEL R36, R43.reuse, R18, !P6 ;  /* 0x000000122b247207 */ /* 0x040fe20007000000 */
[C---:B------:R-:W-:Y:S01]  /*22f0*/  VIADD R6, R4.reuse, 0xffffffe8 ;  /* 0xffffffe804067836 */ /* 0x040fe20000000000 */
[C---:B------:R-:W-:Y:S01]  /*2300*/  SEL R41, R43.reuse, R22, !P6 ;  /* 0x000000162b297207 */ /* 0x040fe20007000000 */
[----:B------:R-:W-:Y:S01]  /*2310*/  VIADD R45, R4, 0xffffffe6 ;  /* 0xffffffe6042d7836 */ /* 0x000fe20000000000 */
[----:B------:R-:W-:-:S02]  /*2320*/  SEL R12, R43, R40, !P6 ;  /* 0x000000282b0c7207 */ /* 0x000fc40007000000 */
[C---:B------:R-:W-:Y:S02]  /*2330*/  SEL R37, R43.reuse, R24, !P6 ;  /* 0x000000182b257207 */ /* 0x040fe40007000000 */
[C---:B------:R-:W-:Y:S01]  /*2340*/  SEL R26, R43.reuse, R8, !P6 ;  /* 0x000000082b1a7207 */ /* 0x040fe20007000000 */
[----:B------:R-:W-:Y:S01]  /*2350*/  VIADD R8, R4, 0xffffffec ;  /* 0xffffffec04087836 */ /* 0x000fe20000000000 */
[C---:B------:R-:W-:Y:S02]  /*2360*/  SEL R25, R43.reuse, R10, !P6 ;  /* 0x0000000a2b197207 */ /* 0x040fe40007000000 */
[C---:B------:R-:W-:Y:S02]  /*2370*/  SEL R28, R43.reuse, R28, !P6 ;  /* 0x0000001c2b1c7207 */ /* 0x040fe40007000000 */
[C---:B------:R-:W-:Y:S02]  /*2380*/  SEL R38, R43.reuse, R38, !P6 ;  /* 0x000000262b267207 */ /* 0x040fe40007000000 */
[----:B------:R-:W-:-:S02]  /*2390*/  SEL R42, R43, R42, !P6 ;  /* 0x0000002a2b2a7207 */ /* 0x000fc40007000000 */
[C---:B------:R-:W-:Y:S02]  /*23a0*/  SEL R21, R43.reuse, R44, !P6 ;  /* 0x0000002c2b157207 */ /* 0x040fe40007000000 */
[C---:B------:R-:W-:Y:S02]  /*23b0*/  SEL R16, R43.reuse, R46, !P6 ;  /* 0x0000002e2b107207 */ /* 0x040fe40007000000 */
[C---:B------:R-:W-:Y:S01]  /*23c0*/  SEL R15, R43.reuse, R50, !P6 ;  /* 0x000000322b0f7207 */ /* 0x040fe20007000000 */
[----:B------:R-:W-:Y:S01]  /*23d0*/  VIADD R50, R4, 0xffffffee ;  /* 0xffffffee04327836 */ /* 0x000fe20000000000 */
[C---:B------:R-:W-:Y:S02]  /*23e0*/  SEL R18, R43.reuse, R54, !P6 ;  /* 0x000000362b127207 */ /* 0x040fe40007000000 */
[C---:B------:R-:W-:Y:S02]  /*23f0*/  SEL R23, R43.reuse, R56, !P6 ;  /* 0x000000382b177207 */ /* 0x040fe40007000000 */
[----:B------:R-:W-:-:S02]  /*2400*/  SEL R22, R43, R58, !P6 ;  /* 0x0000003a2b167207 */ /* 0x000fc40007000000 */
[C---:B------:R-:W-:Y:S02]  /*2410*/  SEL R33, R43.reuse, R60, !P6 ;  /* 0x0000003c2b217207 */ /* 0x040fe40007000000 */
[C---:B------:R-:W-:Y:S02]  /*2420*/  SEL R27, R43.reuse, R62, !P6 ;  /* 0x0000003e2b1b7207 */ /* 0x040fe40007000000 */
[C---:B------:R-:W-:Y:S02]  /*2430*/  SEL R31, R43.reuse, R64, !P6 ;  /* 0x000000402b1f7207 */ /* 0x040fe40007000000 */
        /* <DEDUP_REMOVED lines=10> */
[----:B------:R-:W-:Y:S02]  /*24e0*/  @!P5 LOP3.LUT R86, RZ, R48, RZ, 0x33, !PT ;  /* 0x00000030ff56d212 */ /* 0x000fe400078e33ff */
[----:B------:R-:W-:Y:S02]  /*24f0*/  SEL R43, R43, R84, !P6 ;  /* 0x000000542b2b7207 */ /* 0x000fe40007000000 */
[----:B------:R-:W-:Y:S01]  /*2500*/  ISETP.GE.U32.AND P5, PT, R3, 0x7fffffca, PT ;  /* 0x7fffffca0300780c */ /* 0x000fe20003fa6070 */
[----:B------:R-:W-:Y:S01]  /*2510*/  VIADD R3, R4, 0xffffffeb ;  /* 0xffffffeb04037836 */ /* 0x000fe20000000000 */
[----:B------:R-:W-:Y:S01]  /*2520*/  ISETP.GE.U32.AND P6, PT, R7, 0x7fffffce, PT ;  /* 0x7fffffce0700780c */ /* 0x000fe20003fc6070 */
[----:B------:R-:W0:Y:S01]  /*2530*/  LDC.64 R84, c[0x0][0x3a8] ;  /* 0x0000ea00ff547b82 */ /* 0x000e220000000a00 */
[----:B------:R-:W-:Y:S01]  /*2540*/  ISETP.GE.U32.AND P4, PT, R8, 0x7fffffcd, PT ;  /* 0x7fffffcd0800780c */ /* 0x000fe20003f86070 */
[----:B------:R-:W-:Y:S01]  /*2550*/  VIADD R8, R4, 0xffffffea ;  /* 0xffffffea04087836 */ /* 0x000fe20000000000 */
[----:B------:R-:W-:Y:S01]  /*2560*/  SEL R7, RZ, 0x1fffe, P6 ;  /* 0x0001fffeff077807 */ /* 0x000fe20003000000 */
[----:B------:R-:W-:Y:S01]  /*2570*/  IMAD R103, R86, R5, RZ ;  /* 0x0000000556677224 */ /* 0x000fe200078e02ff */
[----:B------:R-:W-:Y:S01]  /*2580*/  ISETP.GE.U32.AND P6, PT, R3, 0x7fffffcc, PT ;  /* 0x7fffffcc0300780c */ /* 0x000fe20003fc6070 */
[----:B------:R-:W-:Y:S01]  /*2590*/  VIADD R3, R4, 0xffffffe5 ;  /* 0xffffffe504037836 */ /* 0x000fe20000000000 */
[----:B------:R-:W-:Y:S01]  /*25a0*/  ISETP.GE.U32.AND P0, PT, R6, 0x7fffffc9, PT ;  /* 0x7fffffc90600780c */ /* 0x000fe20003f06070 */
[----:B------:R-:W-:Y:S01]  /*25b0*/  IMAD.SHL.U32 R102, R103, 0x2, RZ ;  /* 0x0000000267667824 */ /* 0x000fe200078e00ff */
[----:B------:R-:W-:-:S02]  /*25c0*/  SEL R6, RZ, 0x1, P4 ;  /* 0x00000001ff067807 */ /* 0x000fc40002000000 */
[----:B------:R-:W-:Y:S02]  /*25d0*/  SEL R44, RZ, 0x1fffe, P5 ;  /* 0x0001fffeff2c7807 */ /* 0x000fe40002800000 */
[----:B------:R-:W-:Y:S01]  /*25e0*/  ISETP.GE.U32.AND P4, PT, R8, 0x7fffffcb, PT ;  /* 0x7fffffcb0800780c */ /* 0x000fe20003f86070 */
[C---:B------:R-:W-:Y:S01]  /*25f0*/  VIADD R8, R4.reuse, 0xffffffe4 ;  /* 0xffffffe404087836 */ /* 0x040fe20000000000 */
[----:B------:R-:W-:Y:S01]  /*2600*/  ISETP.GE.U32.AND P5, PT, R3, 0x7fffffc6, PT ;  /* 0x7fffffc60300780c */ /* 0x000fe20003fa6070 */
[----:B------:R-:W-:Y:S01]  /*2610*/  VIADD R3, R4, 0xffffffe1 ;  /* 0xffffffe104037836 */ /* 0x000fe20000000000 */
[----:B------:R-:W-:Y:S02]  /*2620*/  SEL R11, RZ, 0x1, P0 ;  /* 0x00000001ff0b7807 */ /* 0x000fe40000000000 */
[----:B------:R-:W-:Y:S02]  /*2630*/  SEL R48, RZ, 0x1fffe, P5 ;  /* 0x0001fffeff307807 */ /* 0x000fe40002800000 */
[----:B------:R-:W-:Y:S01]  /*2640*/  ISETP.GE.U32.AND P0, PT, R8, 0x7fffffc5, PT ;  /* 0x7fffffc50800780c */ /* 0x000fe20003f06070 */
[C---:B------:R-:W-:Y:S01]  /*2650*/  VIADD R8, R4.reuse, 0xffffffe7 ;  /* 0xffffffe704087836 */ /* 0x040fe20000000000 */
[----:B------:R-:W-:Y:S01]  /*2660*/  ISETP.GE.U32.AND P5, PT, R3, 0x7fffffc2, PT ;  /* 0x7fffffc20300780c */ /* 0x000fe20003fa6070 */
[----:B------:R-:W-:Y:S01]  /*2670*/  VIADD R3, R4, 0xffffffe3 ;  /* 0xffffffe304037836 */ /* 0x000fe20000000000 */
[----:B------:R-:W-:Y:S01]  /*2680*/  SEL R10, RZ, 0x7fff8, P6 ;  /* 0x0007fff8ff0a7807 */ /* 0x000fe20003000000 */
[----:B------:R-:W-:Y:S01]  /*2690*/  IMAD.IADD R11, R11, 0x1, R44 ;  /* 0x000000010b0b7824 */ /* 0x000fe200078e022c */
[----:B------:R-:W-:Y:S01]  /*26a0*/  SEL R47, RZ, 0x1, P0 ;  /* 0x00000001ff2f7807 */ /* 0x000fe20000000000 */
[C---:B0-----:R-:W-:Y:S01]  /*26b0*/  IMAD R5, R84.reuse, 0xf, RZ ;  /* 0x0000000f54057824 */ /* 0x041fe200078e02ff */
[----:B------:R-:W-:Y:S01]  /*26c0*/  SEL R9, RZ, 0x4, P4 ;  /* 0x00000004ff097807 */ /* 0x000fe20002000000 */
[----:B------:R-:W-:Y:S01]  /*26d0*/  IMAD R75, R84, 0x1e, RZ ;  /* 0x0000001e544b7824 */ /* 0x000fe200078e02ff */
[----:B------:R-:W-:Y:S01]  /*26e0*/  ISETP.GE.U32.AND P0, PT, R8, 0x7fffffc8, PT ;  /* 0x7fffffc80800780c */ /* 0x000fe20003f06070 */
[C---:B------:R-:W-:Y:S01]  /*26f0*/  VIADD R8, R4.reuse, 0xffffffe2 ;  /* 0xffffffe204087836 */ /* 0x040fe20000000000 */
[----:B------:R-:W-:Y:S01]  /*2700*/  ISETP.GE.U32.AND P6, PT, R3, 0x7fffffc4, PT ;  /* 0x7fffffc40300780c */ /* 0x000fe20003fc6070 */
[----:B------:R-:W-:Y:S01]  /*2710*/  VIADD R3, R4, 0xffffffe0 ;  /* 0xffffffe004037836 */ /* 0x000fe20000000000 */
[----:B------:R-:W-:Y:S01]  /*2720*/  ISETP.GE.U32.AND P4, PT, R45, 0x7fffffc7, PT ;  /* 0x7fffffc72d00780c */ /* 0x000fe20003f86070 */
[----:B------:R-:W-:Y:S01]  /*2730*/  IMAD.IADD R47, R47, 0x1, R48 ;  /* 0x000000012f2f7824 */ /* 0x000fe200078e0230 */
[----:B------:R-:W-:-:S02]  /*2740*/  SEL R46, RZ, 0x7fff8, P0 ;  /* 0x0007fff8ff2e7807 */ /* 0x000fc40000000000 */
[----:B------:R-:W-:Y:S02]  /*2750*/  SEL R45, RZ, 0x4, P4 ;  /* 0x00000004ff2d7807 */ /* 0x000fe40002000000 */
[----:B------:R-:W-:Y:S01]  /*2760*/  ISETP.GE.U32.AND P4, PT, R8, 0x7fffffc3, PT ;  /* 0x7fffffc30800780c */ /* 0x000fe20003f86070 */
[----:B------:R-:W-:Y:S01]  /*2770*/  VIADD R8, R4, 0xffffffef ;  /* 0xffffffef04087836 */ /* 0x000fe20000000000 */
[----:B------:R-:W-:Y:S02]  /*2780*/  ISETP.GE.U32.AND P0, PT, R3, 0x7fffffc1, PT ;  /* 0x7fffffc10300780c */ /* 0x000fe40003f06070 */
[----:B------:R-:W-:Y:S02]  /*2790*/  SEL R52, RZ, 0x1fffe, P5 ;  /* 0x0001fffeff347807 */ /* 0x000fe40002800000 */
[----:B------:R-:W-:Y:S02]  /*27a0*/  SEL R51, RZ, 0x1, P0 ;  /* 0x00000001ff337807 */ /* 0x000fe40000000000 */
[----:B------:R-:W-:Y:S01]  /*27b0*/  ISETP.GE.U32.AND P5, PT, R8, 0x7fffffd0, PT ;  /* 0x7fffffd00800780c */ /* 0x000fe20003fa6070 */
[----:B------:R-:W-:Y:S01]  /*27c0*/  IMAD.IADD R8, R6, 0x1, R7 ;  /* 0x0000000106087824 */ /* 0x000fe200078e0207 */
[----:B------:R-:W-:Y:S01]  /*27d0*/  SEL R49, RZ, 0x4, P4 ;  /* 0x00000004ff317807 */ /* 0x000fe20002000000 */
[----:B------:R-:W-:Y:S01]  /*27e0*/  IMAD.IADD R51, R51, 0x1, R52 ;  /* 0x0000000133337824 */ /* 0x000fe200078e0234 */
[----:B------:R-:W-:-:S02]  /*27f0*/  ISETP.GE.U32.AND P4, PT, R50, 0x7fffffcf, PT ;  /* 0x7fffffcf3200780c */ /* 0x000fc40003f86070 */
[----:B------:R-:W-:Y:S02]  /*2800*/  LOP3.LUT R11, R11, 0x3, RZ, 0xc0, !PT ;  /* 0x000000030b0b7812 */ /* 0x000fe400078ec0ff */
[----:B------:R-:W-:Y:S02]  /*2810*/  SEL R6, RZ, 0x4, P4 ;  /* 0x00000004ff067807 */ /* 0x000fe40002000000 */
[----:B------:R-:W-:Y:S01]  /*2820*/  IADD3 R9, PT, PT, R11, R10, R9 ;  /* 0x0000000a0b097210 */ /* 0x000fe20007ffe009 */
[----:B------:R-:W-:Y:S01]  /*2830*/  VIADD R11, R4, 0xfffffffd ;  /* 0xfffffffd040b7836 */ /* 0x000fe20000000000 */
[----:B------:R-:W-:Y:S02]  /*2840*/  SEL R7, RZ, 0x7fff8, P5 ;  /* 0x0007fff8ff077807 */ /* 0x000fe40002800000 */
[----:B------:R-:W-:Y:S02]  /*2850*/  LOP3.LUT R8, R8, 0x3, RZ, 0xc0, !PT ;  /* 0x0000000308087812 */ /* 0x000fe400078ec0ff */
[----:B------:R-:W-:-:S02]  /*2860*/  SEL R50, RZ, 0x7fff8, P6 ;  /* 0x0007fff8ff327807 */ /* 0x000fc40003000000 */
[----:B------:R-:W-:Y:S02]  /*2870*/  LOP3.LUT R51, R51, 0x3, RZ, 0xc0, !PT ;  /* 0x0000000333337812 */ /* 0x000fe400078ec0ff */
[----:B------:R-:W-:Y:S01]  /*2880*/  IADD3 R7, PT, PT, R8, R7, R6 ;  /* 0x0000000708077210 */ /* 0x000fe20007ffe006 */
[----:B------:R-:W-:Y:S01]  /*2890*/  IMAD.SHL.U32 R8, R9, 0x100, RZ ;  /* 0x0000010009087824 */ /* 0x000fe200078e00ff */
[----:B------:R-:W-:Y:S02]  /*28a0*/  LOP3.LUT R47, R47, 0x3, RZ, 0xc0, !PT ;  /* 0x000000032f2f7812 */ /* 0x000fe400078ec0ff */
[----:B------:R-:W-:Y:S02]  /*28b0*/  IADD3 R49, PT, PT, R51, R50, R49 ;  /* 0x0000003233317210 */ /* 0x000fe40007ffe031 */
[----:B------:R-:W-:Y:S02]  /*28c0*/  IADD3 R45, PT, PT, R47, R46, R45 ;  /* 0x0000002e2f2d7210 */ /* 0x000fe40007ffe02d */
[----:B------:R-:W-:-:S02]  /*28d0*/  LOP3.LUT R10, R49, 0xf, RZ, 0xc0, !PT ;  /* 0x0000000f310a7812 */ /* 0x000fc400078ec0ff */
[----:B------:R-:W-:Y:S02]  /*28e0*/  LOP3.LUT R8, R8, 0xf00, RZ, 0xe2, !PT ;  /* 0x00000f0008087812 */ /* 0x000fe400078ee2ff */
[----:B------:R-:W-:Y:S01]  /*28f0*/  ISETP.GE.U32.AND P4, PT, R11, 0x7fffffde, PT ;  /* 0x7fffffde0b00780c */ /* 0x000fe20003f86070 */
[----:B------:R-:W-:Y:S01]  /*2900*/  IMAD R10, R45, 0x10, R10 ;  /* 0x000000102d0a7824 */ /* 0x000fe200078e020a */
[----:B---3--:R-:W-:Y:S01]  /*2910*/  IADD3 R6, P6, PT, R102, UR16, RZ ;  /* 0x0000001066067c10 */ /* 0x008fe2000ffde0ff */
[----:B------:R-:W-:Y:S02]  /*2920*/  IMAD R8, R7, 0x1000, R8 ;  /* 0x0000100007087824 */ /* 0x000fe400078e0208 */
[----:B------:R-:W-:Y:S01]  /*2930*/  VIADD R11, R4, 0xffffffff ;  /* 0xffffffff040b7836 */ /* 0x000fe20000000000 */
[----:B------:R-:W-:Y:S09]  /*2940*/  BRA.U UP0, `(.L_x_5) ;  /* 0x0000000100187547 */ /* 0x000ff2000b800000 */
[----:B------:R-:W-:Y:S01]  /*2950*/  ELECT P5, URZ, PT ;  /* 0x0000000000ff782f */ /* 0x000fe200038a0000 */
[----:B------:R-:W-:Y:S01]  /*2960*/  IMAD.MOV.U32 R9, RZ, RZ, 0x1 ;  /* 0x00000001ff097424 */ /* 0x000fe200078e00ff */
[----:B------:R-:W-:Y:S01]  /*2970*/  UMOV UR6, 0x40 ;  /* 0x0000004000067882 */ /* 0x000fe20000000000 */
[----:B------:R-:W-:Y:S01]  /*2980*/  UVIRTCOUNT.DEALLOC.SMPOOL 0x80 ;  /* 0x000000800000784c */ /* 0x000fe20000000000 */
[----:B------:R-:W-:-:S09]  /*2990*/  ULEA UR6, UR5, UR6, 0x18 ;  /* 0x0000000605067291 */ /* 0x000fd2000f8ec0ff */
[----:B------:R0:W-:Y:S03]  /*29a0*/  @P5 STS.U8 [UR6], R9 ;  /* 0x00000009ff005988 */ /* 0x0001e60008000006 */
.L_x_5:
[----:B------:R-:W-:Y:S01]  /*29b0*/  UIADD3 UR12, UPT, UPT, UR10, UR4, URZ ;  /* 0x000000040a0c7290 */ /* 0x000fe2000fffe0ff */
[----:B------:R-:W-:Y:S01]  /*29c0*/  LEA.HI.X.SX32 R7, R103, UR17, 0x1, P6 ;  /* 0x0000001167077c11 */ /* 0x000fe2000b0f0eff */
[----:B------:R-:W-:Y:S01]  /*29d0*/  VOTEU.ALL UP1, P2 ;  /* 0x0000000000ff7886 */ /* 0x000fe20001020000 */
[----:B------:R-:W-:Y:S01]  /*29e0*/  VOTEU.ALL UP2, P2 ;  /* 0x0000000000ff7886 */ /* 0x000fe20001040000 */
[----:B------:R-:W-:Y:S01]  /*29f0*/  IADD3 R44, P5, PT, R75, R6, RZ ;  /* 0x000000064b2c7210 */ /* 0x000fe20007fbe0ff */
[----:B------:R-:W-:Y:S01]  /*2a00*/  IMAD.SHL.U32 R89, R84, 0x2, RZ ;  /* 0x0000000254597824 */ /* 0x000fe200078e00ff */
[----:B0-----:R-:W-:Y:S01]  /*2a10*/  LOP3.LUT R9, R10, 0xff, RZ, 0xc0, !PT ;  /* 0x000000ff0a097812 */ /* 0x001fe200078ec0ff */
[----:B------:R-:W-:-:S04]  /*2a20*/  @!UP1 UIADD3 UR4, UPT, UPT, -UR7, 0x100000, URZ ;  /* 0x0010000007049890 */ /* 0x000fc8000fffe1ff */
[----:B------:R-:W-:Y:S02]  /*2a30*/  @!UP1 USHF.L.U32 UR5, UR4, 0xb, URZ ;  /* 0x0000000b04059899 */ /* 0x000fe400080006ff */
[----:B------:R-:W-:Y:S01]  /*2a40*/  @!UP1 USHF.L.U32 UR4, UR4, 0x1, URZ ;  /* 0x0000000104049899 */ /* 0x000fe200080006ff */
[----:B------:R-:W-:Y:S01]  /*2a50*/  STTM.x128 tmem[UR12], RZ ;  /* 0x000000ff000079ed */ /* 0x000fe200083c000c */
[----:B------:R-:W0:Y:S02]  /*2a60*/  FENCE.VIEW.ASYNC.T ;  /* 0x00000000000073c6 */ /* 0x000e240000000200 */
[----:B0-----:R-:W-:Y:S01]  /*2a70*/  BAR.SYNC.DEFER_BLOCKING 0x0 ;  /* 0x0000000000007b1d */ /* 0x001fe20000010000 */
[----:B------:R-:W-:Y:S01]  /*2a80*/  LEA.HI.X.SX32 R45, R5, R7, 0x1, P5 ;  /* 0x00000007052d7211 */ /* 0x000fe200028f0eff */
[----:B------:R-:W-:Y:S01]  /*2a90*/  IMAD.IADD R8, R8, 0x1, R9 ;  /* 0x0000000108087824 */ /* 0x000fe200078e0209 */
[----:B------:R-:W-:Y:S02]  /*2aa0*/  ISETP.GE.U32.AND P5, PT, R11, 0x7fffffe0, PT ;  /* 0x7fffffe00b00780c */ /* 0x000fe40003fa6070 */
[----:B------:R-:W-:-:S02]  /*2ab0*/  PRMT R5, RZ, 0x7610, R5 ;  /* 0x00007610ff057816 */ /* 0x000fc40000000005 */
[----:B------:R-:W-:Y:S02]  /*2ac0*/  PRMT R46, RZ, 0x7610, R46 ;  /* 0x00007610ff2e7816 */ /* 0x000fe4000000002e */
[----:B------:R-:W-:Y:S01]  /*2ad0*/  LOP3.LUT R74, R8, 0xffff, RZ, 0xc0, !PT ;  /* 0x0000ffff084a7812 */ /* 0x000fe200078ec0ff */
[----:B------:R-:W0:Y:S02]  /*2ae0*/  FENCE.VIEW.ASYNC.S ;  /* 0x00000000000073c6 */ /* 0x000e240000000000 */
[----:B0-----:R0:W1:Y:S02]  /*2af0*/  @!UP2 SYNCS.EXCH.64 URZ, [UR8], UR4 ;  /* 0x0000000408ffa5b2 */ /* 0x0010640008000100 */
[----:B-1----:R-:W-:Y:S01]  /*2b00*/  BAR.SYNC.DEFER_BLOCKING 0x0 ;  /* 0x0000000000007b1d */ /* 0x002fe20000010000 */
[--C-:B------:R-:W-:Y:S02]  /*2b10*/  SHF.R.U32.HI R11, RZ, 0xf, R74.reuse ;  /* 0x0000000fff0b7819 */ /* 0x100fe4000001164a */
[----:B------:R-:W-:-:S02]  /*2b20*/  SHF.R.U32.HI R47, RZ, 0xe, R74 ;  /* 0x0000000eff2f7819 */ /* 0x000fc4000001164a */
[----:B------:R-:W-:Y:S02]  /*2b30*/  PRMT R48, RZ, 0x7610, R48 ;  /* 0x00007610ff307816 */ /* 0x000fe40000000030 */
[----:B------:R-:W-:Y:S01]  /*2b40*/  PRMT R52, RZ, 0x7610, R52 ;  /* 0x00007610ff347816 */ /* 0x000fe20000000034 */
[C---:B------:R-:W-:Y:S01]  /*2b50*/  IMAD R57, R84.reuse, 0x22, RZ ;  /* 0x0000002254397824 */ /* 0x040fe200078e02ff */
[----:B------:R-:W-:Y:S02]  /*2b60*/  LOP3.LUT P6, RZ, R47, 0x1, RZ, 0xc0, !PT ;  /* 0x000000012fff7812 */ /* 0x000fe400078cc0ff */
[----:B------:R-:W-:Y:S01]  /*2b70*/  PRMT R47, RZ, 0x7610, R47 ;  /* 0x00007610ff2f7816 */ /* 0x000fe2000000002f */
[C---:B------:R-:W-:Y:S01]  /*2b80*/  IMAD R49, R84.reuse, 0x11, RZ ;  /* 0x0000001154317824 */ /* 0x040fe200078e02ff */
[----:B------:R-:W-:Y:S01]  /*2b90*/  PRMT R50, RZ, 0x7610, R50 ;  /* 0x00007610ff327816 */ /* 0x000fe20000000032 */
[C---:B------:R-:W-:Y:S02]  /*2ba0*/  IMAD R87, R84.reuse, 0x9, RZ ;  /* 0x0000000954577824 */ /* 0x040fe400078e02ff */
[C---:B------:R-:W-:Y:S01]  /*2bb0*/  IMAD.SHL.U32 R88, R84.reuse, 0x4, RZ ;  /* 0x0000000454587824 */ /* 0x040fe200078e00ff */
[----:B------:R-:W-:Y:S01]  /*2bc0*/  PRMT R53, RZ, 0x7610, R53 ;  /* 0x00007610ff357816 */ /* 0x000fe20000000035 */
[----:B------:R-:W-:-:S02]  /*2bd0*/  IMAD.SHL.U32 R86, R84, 0x8, RZ ;  /* 0x0000000854567824 */ /* 0x000fc400078e00ff */
[----:B------:R-:W-:Y:S02]  /*2be0*/  VIADD R51, R4, 0xfffffffa ;  /* 0xfffffffa04337836 */ /* 0x000fe40000000000 */
[C---:B------:R-:W-:Y:S02]  /*2bf0*/  IMAD R90, R84.reuse, 0xa, RZ ;  /* 0x0000000a545a7824 */ /* 0x040fe400078e02ff */
[C---:B------:R-:W-:Y:S01]  /*2c00*/  IMAD R91, R84.reuse, 0x5, RZ ;  /* 0x00000005545b7824 */ /* 0x040fe200078e02ff */
[----:B------:R-:W5:Y:S01]  /*2c10*/  @!P5 LDG.E.U16 R5, desc[UR22][R6.64] ;  /* 0x000000160605d981 */ /* 0x000f62000c1e1500 */
[-C--:B------:R-:W-:Y:S01]  /*2c20*/  IADD3 R8, P5, PT, R89, R6.reuse, RZ ;  /* 0x0000000659087210 */ /* 0x080fe20007fbe0ff */
[C---:B------:R-:W-:Y:S01]  /*2c30*/  IMAD R63, R84.reuse, 0x28, RZ ;  /* 0x00000028543f7824 */ /* 0x040fe200078e02ff */
[--C-:B------:R-:W-:Y:S01]  /*2c40*/  SHF.R.U32.HI R58, RZ, 0xb, R74.reuse ;  /* 0x0000000bff3a7819 */ /* 0x100fe2000001164a */
[----:B------:R1:W5:Y:S01]  /*2c50*/  @!P1 LDG.E.U16 R46, desc[UR22][R44.64] ;  /* 0x000000162c2e9981 */ /* 0x000362000c1e1500 */
[CC--:B------:R-:W-:Y:S01]  /*2c60*/  LEA R10, P1, R84.reuse, R6.reuse, 0x2 ;  /* 0x00000006540a7211 */ /* 0x0c0fe200078210ff */
[C---:B------:R-:W-:Y:S01]  /*2c70*/  IMAD R92, R84.reuse, 0xb, RZ ;  /* 0x0000000b545c7824 */ /* 0x040fe200078e02ff */
[CC--:B------:R-:W-:Y:S01]  /*2c80*/  LEA.HI.X.SX32 R9, R84.reuse, R7.reuse, 0x1, P5 ;  /* 0x0000000754097211 */ /* 0x0c0fe200028f0eff */
[C---:B------:R-:W-:Y:S01]  /*2c90*/  IMAD R67, R84.reuse, 0x2c, RZ ;  /* 0x0000002c54437824 */ /* 0x040fe200078e02ff */
[----:B------:R-:W-:Y:S01]  /*2ca0*/  LOP3.LUT P5, RZ, R11, 0x1, RZ, 0xc0, !PT ;  /* 0x000000010bff7812 */ /* 0x000fe200078ac0ff */
[C---:B------:R-:W-:Y:S01]  /*2cb0*/  IMAD R69, R84.reuse, 0x2e, RZ ;  /* 0x0000002e54457824 */ /* 0x040fe200078e02ff */
[-C--:B------:R-:W-:Y:S01]  /*2cc0*/  LEA.HI.X.SX32 R11, R89, R7.reuse, 0x1, P1 ;  /* 0x00000007590b7211 */ /* 0x080fe200008f0eff */
[----:B------:R-:W5:Y:S01]  /*2cd0*/  @!P3 LDG.E.U16 R52, desc[UR22][R8.64] ;  /* 0x000000160834b981 */ /* 0x000f62000c1e1500 */
[CC--:B------:R-:W-:Y:S01]  /*2ce0*/  LEA R54, P1, R84.reuse, R6.reuse, 0x5 ;  /* 0x0000000654367211 */ /* 0x0c0fe200078228ff */
[----:B-1----:R-:W-:Y:S01]  /*2cf0*/  IMAD.SHL.U32 R45, R84, 0x10, RZ ;  /* 0x00000010542d7824 */ /* 0x002fe200078e00ff */
[----:B------:R-:W-:Y:S01]  /*2d00*/  SHF.R.U32.HI R59, RZ, 0xa, R74 ;  /* 0x0000000aff3b7819 */ /* 0x000fe2000001164a */
[----:B------:R-:W-:Y:S01]  /*2d10*/  VIADD R44, R4, 0xfffffffb ;  /* 0xfffffffb042c7836 */ /* 0x000fe20000000000 */
[----:B------:R1:W5:Y:S01]  /*2d20*/  @!P4 LDG.E.U16 R48, desc[UR22][R10.64] ;  /* 0x000000160a30c981 */ /* 0x000362000c1e1500 */
[----:B------:R-:W-:Y:S01]  /*2d30*/  IADD3 R56, P3, PT, R57, R6, RZ ;  /* 0x0000000639387210 */ /* 0x000fe20007f7e0ff */
[----:B------:R-:W-:Y:S01]  /*2d40*/  IMAD R93, R84, 0x6, RZ ;  /* 0x00000006545d7824 */ /* 0x000fe200078e02ff */
[----:B------:R-:W-:-:S02]  /*2d50*/  LEA.HI.X.SX32 R55, R45, R7, 0x1, P1 ;  /* 0x000000072d377211 */ /* 0x000fc400008f0eff */
[----:B------:R-:W-:Y:S01]  /*2d60*/  PRMT R64, RZ, 0x7610, R64 ;  /* 0x00007610ff407816 */ /* 0x000fe20000000040 */
[----:B------:R-:W-:Y:S01]  /*2d70*/  IMAD R94, R84, 0xc, RZ ;  /* 0x0000000c545e7824 */ /* 0x000fe200078e02ff */
[----:B------:R-:W-:Y:S01]  /*2d80*/  ISETP.GE.U32.AND P1, PT, R44, 0x7fffffdc, PT ;  /* 0x7fffffdc2c00780c */ /* 0x000fe20003f26070 */
[----:B------:R-:W-:Y:S01]  /*2d90*/  VIADD R44, R4, 0xfffffff6 ;  /* 0xfffffff6042c7836 */ /* 0x000fe20000000000 */
[----:B------:R-:W5:Y:S01]  /*2da0*/  @P5 LDG.E.U16 R47, desc[UR22][R54.64] ;  /* 0x00000016362f5981 */ /* 0x000f62000c1e1500 */
[C---:B-1----:R-:W-:Y:S01]  /*2db0*/  IMAD R11, R84.reuse, 0x12, RZ ;  /* 0x00000012540b7824 */ /* 0x042fe200078e02ff */
[----:B------:R-:W-:Y:S01]  /*2dc0*/  LEA.HI.X.SX32 R57, R49, R7, 0x1, P3 ;  /* 0x0000000731397211 */ /* 0x000fe200018f0eff */
[----:B------:R-:W-:Y:S01]  /*2dd0*/  IMAD R95, R84, 0x3, RZ ;  /* 0x00000003545f7824 */ /* 0x000fe200078e02ff */
[----:B------:R-:W-:Y:S02]  /*2de0*/  ISETP.GE.U32.AND P4, PT, R44, 0x7fffffd7, PT ;  /* 0x7fffffd72c00780c */ /* 0x000fe40003f86070 */
[----:B------:R-:W-:Y:S01]  /*2df0*/  PRMT R79, RZ, 0x7610, R79 ;  /* 0x00007610ff4f7816 */ /* 0x000fe2000000004f */
[----:B------:R1:W5:Y:S01]  /*2e00*/  @P6 LDG.E.U16 R50, desc[UR22][R56.64] ;  /* 0x0000001638326981 */ /* 0x000362000c1e1500 */
[----:B------:R-:W-:-:S02]  /*2e10*/  IADD3 R44, P5, PT, R11, R6, RZ ;  /* 0x000000060b2c7210 */ /* 0x000fc40007fbe0ff */
[----:B------:R-:W-:Y:S01]  /*2e20*/  PRMT R76, RZ, 0x7610, R76 ;  /* 0x00007610ff4c7816 */ /* 0x000fe2000000004c */
[----:B------:R-:W-:Y:S01]  /*2e30*/  VIADD R65, R4, 0xfffffff2 ;  /* 0xfffffff204417836 */ /* 0x000fe20000000000 */
[----:B------:R-:W-:Y:S02]  /*2e40*/  SHF.R.U32.HI R49, RZ, 0xd, R74 ;  /* 0x0000000dff317819 */ /* 0x000fe4000001164a */
[----:B------:R-:W-:Y:S01]  /*2e50*/  PRMT R78, RZ, 0x7610, R78 ;  /* 0x00007610ff4e7816 */ /* 0x000fe2000000004e */
[C---:B------:R-:W-:Y:S01]  /*2e60*/  IMAD R96, R84.reuse, 0xe, RZ ;  /* 0x0000000e54607824 */ /* 0x040fe200078e02ff */
[C---:B------:R-:W-:Y:S02]  /*2e70*/  LEA R8, P3, R84.reuse, R6, 0x3 ;  /* 0x0000000654087211 */ /* 0x040fe400078618ff */
[----:B------:R-:W-:Y:S01]  /*2e80*/  PRMT R80, RZ, 0x7610, R80 ;  /* 0x00007610ff507816 */ /* 0x000fe20000000050 */
[C---:B------:R-:W-:Y:S01]  /*2e90*/  IMAD R97, R84.reuse, 0x7, RZ ;  /* 0x0000000754617824 */ /* 0x040fe200078e02ff */
[-C--:B------:R-:W-:Y:S01]  /*2ea0*/  LEA.HI.X.SX32 R45, R87, R7.reuse, 0x1, P5 ;  /* 0x00000007572d7211 */ /* 0x080fe200028f0eff */
[----:B------:R-:W-:Y:S01]  /*2eb0*/  IMAD R98, R84, 0xd, RZ ;  /* 0x0000000d54627824 */ /* 0x000fe200078e02ff */
[----:B------:R-:W-:Y:S01]  /*2ec0*/  LOP3.LUT P5, RZ, R49, 0x1, RZ, 0xc0, !PT ;  /* 0x0000000131ff7812 */ /* 0x000fe200078ac0ff */
[----:B------:R-:W-:Y:S01]  /*2ed0*/  VIADD R10, R4, 0xfffffff7 ;  /* 0xfffffff7040a7836 */ /* 0x000fe20000000000 */
[----:B------:R-:W-:Y:S01]  /*2ee0*/  LEA.HI.X.SX32 R9, R88, R7, 0x1, P3 ;  /* 0x0000000758097211 */ /* 0x000fe200018f0eff */
[----:B-1----:R-:W-:Y:S01]  /*2ef0*/  IMAD R57, R84, 0x24, RZ ;  /* 0x0000002454397824 */ /* 0x002fe200078e02ff */
[----:B------:R-:W-:-:S02]  /*2f00*/  PRMT R49, RZ, 0x7610, R49 ;  /* 0x00007610ff317816 */ /* 0x000fc40000000031 */
[----:B------:R-:W-:Y:S01]  /*2f10*/  PRMT R81, RZ, 0x7610, R81 ;  /* 0x00007610ff517816 */ /* 0x000fe20000000051 */
[----:B------:R-:W5:Y:S01]  /*2f20*/  @!P1 LDG.E.U16 R53, desc[UR22][R8.64] ;  /* 0x0000001608359981 */ /* 0x000f62000c1e1500 */
[----:B------:R-:W-:Y:S02]  /*2f30*/  ISETP.GE.U32.AND P3, PT, R10, 0x7fffffd8, PT ;  /* 0x7fffffd80a00780c */ /* 0x000fe40003f66070 */
[----:B------:R-:W-:Y:S01]  /*2f40*/  PRMT R83, RZ, 0x7610, R83 ;  /* 0x00007610ff537816 */ /* 0x000fe20000000053 */
[----:B------:R1:W5:Y:S01]  /*2f50*/  @!P4 LDG.E.U16 R49, desc[UR22][R44.64] ;  /* 0x000000162c31c981 */ /* 0x000362000c1e1500 */
[-C--:B------:R-:W-:Y:S01]  /*2f60*/  IADD3 R56, P1, PT, R57, R6.reuse, RZ ;  /* 0x0000000639387210 */ /* 0x080fe20007f3e0ff */
[C---:B------:R-:W-:Y:S01]  /*2f70*/  IMAD R71, R84.reuse, 0x36, RZ ;  /* 0x0000003654477824 */ /* 0x040fe200078e02ff */
[C---:B------:R-:W-:Y:S01]  /*2f80*/  LEA R10, P4, R84.reuse, R6, 0x4 ;  /* 0x00000006540a7211 */ /* 0x040fe200078820ff */
[C---:B------:R-:W-:Y:S01]  /*2f90*/  IMAD R105, R84.reuse, 0x3a, RZ ;  /* 0x0000003a54697824 */ /* 0x040fe200078e02ff */
[----:B------:R-:W-:Y:S01]  /*2fa0*/  SHF.R.U32.HI R54, RZ, 0xc, R74 ;  /* 0x0000000cff367819 */ /* 0x000fe2000001164a */
[C---:B------:R-:W-:Y:S01]  /*2fb0*/  IMAD R99, R84.reuse, 0x38, RZ ;  /* 0x0000003854637824 */ /* 0x040fe200078e02ff */
[-C--:B------:R-:W-:Y:S01]  /*2fc0*/  LEA.HI.X.SX32 R57, R11, R7.reuse, 0x1, P1 ;  /* 0x000000070b397211 */ /* 0x080fe200008f0eff */
[----:B------:R-:W-:Y:S01]  /*2fd0*/  IMAD R73, R84, 0x1d, RZ ;  /* 0x0000001d54497824 */ /* 0x000fe200078e02ff */
[----:B------:R-:W-:Y:S01]  /*2fe0*/  LEA.HI.X.SX32 R11, R86, R7, 0x1, P4 ;  /* 0x00000007560b7211 */ /* 0x000fe200020f0eff */
[----:B------:R-:W-:Y:S01]  /*2ff0*/  IMAD R77, R84, 0x1f, RZ ;  /* 0x0000001f544d7824 */ /* 0x000fe200078e02ff */
[----:B------:R-:W-:Y:S01]  /*3000*/  LOP3.LUT P4, RZ, R54, 0x1, RZ, 0xc0, !PT ;  /* 0x0000000136ff7812 */ /* 0x000fe2000788c0ff */
[----:B0-----:R-:W0:Y:S01]  /*3010*/  LDCU UR4, c[0x0][0x3b0] ;  /* 0x00007600ff0477ac */ /* 0x001e220008000800 */
[----:B------:R-:W-:-:S02]  /*3020*/  ISETP.GE.U32.AND P1, PT, R51, 0x7fffffdb, PT ;  /* 0x7fffffdb3300780c */ /* 0x000fc40003f26070 */
[----:B------:R-:W-:Y:S01]  /*3030*/  PRMT R54, RZ, 0x7610, R54 ;  /* 0x00007610ff367816 */ /* 0x000fe20000000036 */
[C---:B-1----:R-:W-:Y:S01]  /*3040*/  IMAD R45, R84.reuse, 0x26, RZ ;  /* 0x00000026542d7824 */ /* 0x042fe200078e02ff */
[----:B------:R-:W-:Y:S01]  /*3050*/  PRMT R51, RZ, 0x7610, R51 ;  /* 0x00007610ff337816 */ /* 0x000fe20000000033 */
[----:B------:R-:W-:-:S03]  /*3060*/  IMAD R9, R84, 0x13, RZ ;  /* 0x0000001354097824 */ /* 0x000fc600078e02ff */
[----:B------:R-:W5:Y:S01]  /*3070*/  @!P3 LDG.E.U16 R54, desc[UR22][R10.64] ;  /* 0x000000160a36b981 */ /* 0x000f62000c1e1500 */
[----:B------:R-:W-:-:S03]  /*3080*/  IADD3 R44, P3, PT, R45, R6, RZ ;  /* 0x000000062d2c7210 */ /* 0x000fc60007f7e0ff */
[----:B------:R1:W5:Y:S01]  /*3090*/  @P5 LDG.E.U16 R51, desc[UR22][R56.64] ;  /* 0x0000001638335981 */ /* 0x000362000c1e1500 */
[-C--:B------:R-:W-:Y:S01]  /*30a0*/  IADD3 R8, P5, PT, R90, R6.reuse, RZ ;  /* 0x000000065a087210 */ /* 0x080fe20007fbe0ff */
[----:B------:R-:W-:Y:S01]  /*30b0*/  VIADD R55, R4, 0xfffffff5 ;  /* 0xfffffff504377836 */ /* 0x000fe20000000000 */
[-C--:B------:R-:W-:Y:S02]  /*30c0*/  LEA.HI.X.SX32 R45, R9, R7.reuse, 0x1, P3 ;  /* 0x00000007092d7211 */ /* 0x080fe400018f0eff */
[----:B------:R-:W-:Y:S02]  /*30d0*/  LEA.HI.X.SX32 R9, R91, R7, 0x1, P5 ;  /* 0x000000075b097211 */ /* 0x000fe400028f0eff */
[----:B------:R-:W-:Y:S02]  /*30e0*/  LOP3.LUT P5, RZ, R58, 0x1, RZ, 0xc0, !PT ;  /* 0x000000013aff7812 */ /* 0x000fe400078ac0ff */
[----:B------:R-:W-:Y:S02]  /*30f0*/  PRMT R58, RZ, 0x7610, R58 ;  /* 0x00007610ff3a7816 */ /* 0x000fe4000000003a */
[----:B------:R-:W-:Y:S01]  /*3100*/  ISETP.GE.U32.AND P3, PT, R55, 0x7fffffd6, PT ;  /* 0x7fffffd63700780c */ /* 0x000fe20003f66070 */
[----:B------:R-:W-:Y:S01]  /*3110*/  IMAD R55, R84, 0x14, RZ ;  /* 0x0000001454377824 */ /* 0x000fe200078e02ff */
[----:B-1----:R-:W-:Y:S01]  /*3120*/  PRMT R56, RZ, 0x7610, R56 ;  /* 0x00007610ff387816 */ /* 0x002fe20000000038 */
[----:B------:R-:W-:Y:S01]  /*3130*/  VIADD R57, R4, 0xfffffff4 ;  /* 0xfffffff404397836 */ /* 0x000fe20000000000 */
[----:B------:R-:W5:Y:S02]  /*3140*/  @!P1 LDG.E.U16 R58, desc[UR22][R8.64] ;  /* 0x00000016083a9981 */ /* 0x000f64000c1e1500 */
[----:B------:R-:W-:-:S02]  /*3150*/  IADD3 R10, P1, PT, R55, R6, RZ ;  /* 0x00000006370a7210 */ /* 0x000fc40007f3e0ff */
[----:B------:R1:W5:Y:S01]  /*3160*/  @P4 LDG.E.U16 R56, desc[UR22][R44.64] ;  /* 0x000000162c384981 */ /* 0x000362000c1e1500 */
[----:B------:R-:W-:Y:S02]  /*3170*/  IADD3 R62, P4, PT, R63, R6, RZ ;  /* 0x000000063f3e7210 */ /* 0x000fe40007f9e0ff */
[-C--:B------:R-:W-:Y:S02]  /*3180*/  LEA.HI.X.SX32 R11, R90, R7.reuse, 0x1, P1 ;  /* 0x000000075a0b7211 */ /* 0x080fe400008f0eff */
[----:B------:R-:W-:Y:S02]  /*3190*/  ISETP.GE.U32.AND P1, PT, R57, 0x7fffffd5, PT ;  /* 0x7fffffd53900780c */ /* 0x000fe40003f26070 */
[----:B------:R-:W-:Y:S02]  /*31a0*/  PRMT R57, RZ, 0x7610, R57 ;  /* 0x00007610ff397816 */ /* 0x000fe40000000039 */
[----:B------:R-:W-:Y:S01]  /*31b0*/  LEA.HI.X.SX32 R63, R55, R7, 0x1, P4 ;  /* 0x00000007373f7211 */ /* 0x000fe200020f0eff */
[----:B-1----:R-:W-:Y:S01]  /*31c0*/  IMAD R45, R84, 0x2a, RZ ;  /* 0x0000002a542d7824 */ /* 0x002fe200078e02ff */
[----:B------:R-:W-:-:S02]  /*31d0*/  PRMT R55, RZ, 0x7610, R55 ;  /* 0x00007610ff377816 */ /* 0x000fc40000000037 */
[----:B------:R-:W-:Y:S01]  /*31e0*/  LOP3.LUT P4, RZ, R59, 0x1, RZ, 0xc0, !PT ;  /* 0x000000013bff7812 */ /* 0x000fe2000788c0ff */
[C---:B------:R-:W-:Y:S01]  /*31f0*/  IMAD R59, R84.reuse, 0x16, RZ ;  /* 0x00000016543b7824 */ /* 0x040fe200078e02ff */
[----:B------:R-:W5:Y:S01]  /*3200*/  @!P3 LDG.E.U16 R57, desc[UR22][R10.64] ;  /* 0x000000160a39b981 */ /* 0x000f62000c1e1500 */
[----:B------:R-:W-:Y:S01]  /*3210*/  IMAD R9, R84, 0x15, RZ ;  /* 0x0000001554097824 */ /* 0x000fe200078e02ff */
[-C--:B------:R-:W-:Y:S02]  /*3220*/  IADD3 R44, P3, PT, R45, R6.reuse, RZ ;  /* 0x000000062d2c7210 */ /* 0x080fe40007f7e0ff */
[----:B------:R1:W5:Y:S01]  /*3230*/  @P5 LDG.E.U16 R55, desc[UR22][R62.64] ;  /* 0x000000163e375981 */ /* 0x000362000c1e1500 */
[----:B------:R-:W-:Y:S02]  /*3240*/  IADD3 R8, P5, PT, R59, R6, RZ ;  /* 0x000000063b087210 */ /* 0x000fe40007fbe0ff */
[----:B------:R-:W-:Y:S02]  /*3250*/  SHF.R.U32.HI R60, RZ, 0x9, R74 ;  /* 0x00000009ff3c7819 */ /* 0x000fe4000001164a */
[----:B------:R-:W-:-:S02]  /*3260*/  LEA.HI.X.SX32 R45, R9, R7, 0x1, P3 ;  /* 0x00000007092d7211 */ /* 0x000fc400018f0eff */
[----:B------:R-:W-:Y:S02]  /*3270*/  LEA.HI.X.SX32 R9, R92, R7, 0x1, P5 ;  /* 0x000000075c097211 */ /* 0x000fe400028f0eff */
[----:B-1----:R-:W-:Y:S02]  /*3280*/  PRMT R62, RZ, 0x7610, R62 ;  /* 0x00007610ff3e7816 */ /* 0x002fe4000000003e */
[----:B------:R-:W-:Y:S02]  /*3290*/  SHF.R.U32.HI R61, RZ, 0x8, R74 ;  /* 0x00000008ff3d7819 */ /* 0x000fe4000001164a */
[----:B------:R-:W-:Y:S02]  /*32a0*/  LOP3.LUT P3, RZ, R60, 0x1, RZ, 0xc0, !PT ;  /* 0x000000013cff7812 */ /* 0x000fe4000786c0ff */
[----:B------:R-:W-:Y:S01]  /*32b0*/  PRMT R60, RZ, 0x7610, R60 ;  /* 0x00007610ff3c7816 */ /* 0x000fe2000000003c */
[----:B------:R1:W5:Y:S01]  /*32c0*/  @!P1 LDG.E.U16 R62, desc[UR22][R8.64] ;  /* 0x00000016083e9981 */ /* 0x000362000c1e1500 */
[----:B------:R-:W-:-:S02]  /*32d0*/  LOP3.LUT P5, RZ, R61, 0x1, RZ, 0xc0, !PT ;  /* 0x000000013dff7812 */ /* 0x000fc400078ac0ff */
[-C--:B------:R-:W-:Y:S01]  /*32e0*/  IADD3 R66, P1, PT, R67, R6.reuse, RZ ;  /* 0x0000000643427210 */ /* 0x080fe20007f3e0ff */
[----:B------:R-:W-:Y:S01]  /*32f0*/  IMAD R11, R84, 0x17, RZ ;  /* 0x00000017540b7824 */ /* 0x000fe200078e02ff */
[----:B------:R-:W5:Y:S01]  /*3300*/  @P4 LDG.E.U16 R60, desc[UR22][R44.64] ;  /* 0x000000162c3c4981 */ /* 0x000f62000c1e1500 */
[----:B------:R-:W-:Y:S01]  /*3310*/  IADD3 R68, P4, PT, R69, R6, RZ ;  /* 0x0000000645447210 */ /* 0x000fe20007f9e0ff */
[C---:B------:R-:W-:Y:S01]  /*3320*/  VIADD R10, R4.reuse, 0xfffffffc ;  /* 0xfffffffc040a7836 */ /* 0x040fe20000000000 */
[-C--:B------:R-:W-:Y:S01]  /*3330*/  LEA.HI.X.SX32 R67, R59, R7.reuse, 0x1, P1 ;  /* 0x000000073b437211 */ /* 0x080fe200008f0eff */
[----:B------:R-:W-:Y:S01]  /*3340*/  VIADD R61, R4, 0xfffffff9 ;  /* 0xfffffff9043d7836 */ /* 0x000fe20000000000 */
[----:B------:R-:W-:Y:S02]  /*3350*/  PRMT R59, RZ, 0x7610, R59 ;  /* 0x00007610ff3b7816 */ /* 0x000fe4000000003b */
[----:B------:R-:W-:Y:S02]  /*3360*/  LEA.HI.X.SX32 R69, R11, R7, 0x1, P4 ;  /* 0x000000070b457211 */ /* 0x000fe400020f0eff */
[----:B------:R-:W-:-:S02]  /*3370*/  ISETP.GE.U32.AND P1, PT, R10, 0x7fffffdd, PT ;  /* 0x7fffffdd0a00780c */ /* 0x000fc40003f26070 */
[----:B------:R-:W-:Y:S01]  /*3380*/  ISETP.GE.U32.AND P4, PT, R61, 0x7fffffda, PT ;  /* 0x7fffffda3d00780c */ /* 0x000fe20003f86070 */
[----:B------:R2:W5:Y:S01]  /*3390*/  @P3 LDG.E.U16 R59, desc[UR22][R66.64] ;  /* 0x00000016423b3981 */ /* 0x000562000c1e1500 */
[-C--:B-1----:R-:W-:Y:S01]  /*33a0*/  IADD3 R8, P3, PT, R93, R6.reuse, RZ ;  /* 0x000000065d087210 */ /* 0x082fe20007f7e0ff */
[----:B------:R-:W-:Y:S02]  /*33b0*/  VIADD R11, R4, 0xfffffff3 ;  /* 0xfffffff3040b7836 */ /* 0x000fe40000000000 */
[----:B------:R-:W5:Y:S01]  /*33c0*/  @P5 LDG.E.U16 R64, desc[UR22][R68.64] ;  /* 0x0000001644405981 */ /* 0x000f62000c1e1500 */
[----:B------:R-:W-:Y:S02]  /*33d0*/  IADD3 R10, P5, PT, R94, R6, RZ ;  /* 0x000000065e0a7210 */ /* 0x000fe40007fbe0ff */
[-C--:B------:R-:W-:Y:S02]  /*33e0*/  LEA.HI.X.SX32 R9, R95, R7.reuse, 0x1, P3 ;  /* 0x000000075f097211 */ /* 0x080fe400018f0eff */
[----:B------:R-:W-:Y:S01]  /*33f0*/  ISETP.GE.U32.AND P3, PT, R11, 0x7fffffd4, PT ;  /* 0x7fffffd40b00780c */ /* 0x000fe20003f66070 */
[C---:B------:R-:W-:Y:S01]  /*3400*/  IMAD R61, R84.reuse, 0x18, RZ ;  /* 0x00000018543d7824 */ /* 0x040fe200078e02ff */
[----:B------:R-:W-:Y:S01]  /*3410*/  LEA.HI.X.SX32 R11, R93, R7, 0x1, P5 ;  /* 0x000000075d0b7211 */ /* 0x000fe200028f0eff */
[----:B--2---:R-:W-:Y:S01]  /*3420*/  IMAD R67, R84, 0x30, RZ ;  /* 0x0000003054437824 */ /* 0x004fe200078e02ff */
[----:B------:R-:W-:Y:S01]  /*3430*/  SHF.R.U32.HI R44, RZ, 0x7, R74 ;  /* 0x00000007ff2c7819 */ /* 0x000fe2000001164a */
[----:B------:R-:W5:Y:S01]  /*3440*/  @!P1 LDG.E.U16 R79, desc[UR22][R8.64] ;  /* 0x00000016084f9981 */ /* 0x000f62000c1e1500 */
[----:B------:R-:W-:-:S02]  /*3450*/  VIADD R63, R4, 0xfffffff8 ;  /* 0xfffffff8043f7836 */ /* 0x000fc40000000000 */
[----:B------:R-:W-:Y:S01]  /*3460*/  LOP3.LUT P5, RZ, R44, 0x1, RZ, 0xc0, !PT ;  /* 0x000000012cff7812 */ /* 0x000fe200078ac0ff */
[----:B------:R1:W5:Y:S01]  /*3470*/  @!P4 LDG.E.U16 R76, desc[UR22][R10.64] ;  /* 0x000000160a4cc981 */ /* 0x000362000c1e1500 */
[-C--:B------:R-:W-:Y:S02]  /*3480*/  IADD3 R44, P1, PT, R61, R6.reuse, RZ ;  /* 0x000000063d2c7210 */ /* 0x080fe40007f3e0ff */
[-C--:B------:R-:W-:Y:S02]  /*3490*/  IADD3 R66, P4, PT, R67, R6.reuse, RZ ;  /* 0x0000000643427210 */ /* 0x080fe40007f9e0ff */
[-C--:B------:R-:W-:Y:S02]  /*34a0*/  LEA.HI.X.SX32 R45, R94, R7.reuse, 0x1, P1 ;  /* 0x000000075e2d7211 */ /* 0x080fe400008f0eff */
[----:B------:R-:W-:Y:S01]  /*34b0*/  LEA.HI.X.SX32 R67, R61, R7, 0x1, P4 ;  /* 0x000000073d437211 */ /* 0x000fe200020f0eff */
[----:B------:R-:W-:Y:S01]  /*34c0*/  IMAD R61, R84, 0x1a, RZ ;  /* 0x0000001a543d7824 */ /* 0x000fe200078e02ff */
[----:B------:R-:W-:Y:S01]  /*34d0*/  ISETP.GE.U32.AND P1, PT, R63, 0x7fffffd9, PT ;  /* 0x7fffffd93f00780c */ /* 0x000fe20003f26070 */
[----:B-1----:R-:W-:Y:S01]  /*34e0*/  VIADD R11, R4, 0xfffffff1 ;  /* 0xfffffff1040b7836 */ /* 0x002fe20000000000 */
[----:B------:R-:W-:Y:S01]  /*34f0*/  ISETP.GE.U32.AND P4, PT, R65, 0x7fffffd3, PT ;  /* 0x7fffffd34100780c */ /* 0x000fe20003f86070 */
[----:B------:R-:W5:Y:S01]  /*3500*/  @!P3 LDG.E.U16 R78, desc[UR22][R44.64] ;  /* 0x000000162c4eb981 */ /* 0x000f62000c1e1500 */
[----:B------:R-:W-:-:S02]  /*3510*/  IADD3 R8, P3, PT, R96, R6, RZ ;  /* 0x0000000660087210 */ /* 0x000fc40007f7e0ff */
[----:B------:R-:W-:Y:S01]  /*3520*/  IADD3 R10, P6, PT, R61, R6, RZ ;  /* 0x000000063d0a7210 */ /* 0x000fe20007fde0ff */
[----:B------:R1:W5:Y:S01]  /*3530*/  @P5 LDG.E.U16 R80, desc[UR22][R66.64] ;  /* 0x0000001642505981 */ /* 0x000362000c1e1500 */
[----:B------:R-:W-:Y:S02]  /*3540*/  ISETP.GE.U32.AND P5, PT, R11, 0x7fffffd2, PT ;  /* 0x7fffffd20b00780c */ /* 0x000fe40003fa6070 */
[-C--:B------:R-:W-:Y:S02]  /*3550*/  LEA.HI.X.SX32 R9, R97, R7.reuse, 0x1, P3 ;  /* 0x0000000761097211 */ /* 0x080fe400018f0eff */
[----:B------:R-:W-:Y:S01]  /*3560*/  LEA.HI.X.SX32 R11, R98, R7, 0x1, P6 ;  /* 0x00000007620b7211 */ /* 0x000fe200030f0eff */
[C---:B------:R-:W-:Y:S02]  /*3570*/  IMAD R69, R84.reuse, 0x34, RZ ;  /* 0x0000003454457824 */ /* 0x040fe400078e02ff */
[----:B------:R-:W5:Y:S01]  /*3580*/  @!P1 LDG.E.U16 R81, desc[UR22][R8.64] ;  /* 0x0000001608519981 */ /* 0x000f62000c1e1500 */
[----:B-1----:R-:W-:-:S03]  /*3590*/  IMAD R67, R84, 0x32, RZ ;  /* 0x0000003254437824 */ /* 0x002fc600078e02ff */
[----:B------:R1:W5:Y:S01]  /*35a0*/  @!P4 LDG.E.U16 R83, desc[UR22][R10.64] ;  /* 0x000000160a53c981 */ /* 0x000362000c1e1500 */
[C---:B------:R-:W-:Y:S01]  /*35b0*/  IMAD R45, R84.reuse, 0x19, RZ ;  /* 0x00000019542d7824 */ /* 0x040fe200078e02ff */
[-C--:B------:R-:W-:Y:S02]  /*35c0*/  IADD3 R68, P4, PT, R69, R6.reuse, RZ ;  /* 0x0000000645447210 */ /* 0x080fe40007f9e0ff */
[-C--:B------:R-:W-:Y:S01]  /*35d0*/  IADD3 R66, P1, PT, R67, R6.reuse, RZ ;  /* 0x0000000643427210 */ /* 0x080fe20007f3e0ff */
[C---:B------:R-:W-:Y:S02]  /*35e0*/  IMAD R63, R84.reuse, 0x1b, RZ ;  /* 0x0000001b543f7824 */ /* 0x040fe400078e02ff */
[C---:B-1----:R-:W-:Y:S01]  /*35f0*/  IMAD R11, R84.reuse, 0x3c, RZ ;  /* 0x0000003c540b7824 */ /* 0x042fe200078e02ff */
[----:B------:R-:W-:Y:S01]  /*3600*/  LEA.HI.X.SX32 R67, R45, R7, 0x1, P1 ;  /* 0x000000072d437211 */ /* 0x000fe200008f0eff */
[C---:B------:R-:W-:Y:S01]  /*3610*/  IMAD R45, R84.reuse, 0x3e, RZ ;  /* 0x0000003e542d7824 */ /* 0x040fe200078e02ff */
[----:B------:R-:W-:Y:S01]  /*3620*/  SHF.R.U32.HI R44, RZ, 0x6, R74 ;  /* 0x00000006ff2c7819 */ /* 0x000fe2000001164a */
[----:B------:R-:W-:Y:S01]  /*3630*/  IMAD R65, R84, 0x1c, RZ ;  /* 0x0000001c54417824 */ /* 0x000fe200078e02ff */
[----:B------:R-:W-:-:S02]  /*3640*/  IADD3 R70, P1, PT, R71, R6, RZ ;  /* 0x0000000647467210 */ /* 0x000fc40007f3e0ff */
[-C--:B------:R-:W-:Y:S02]  /*3650*/  LEA.HI.X.SX32 R69, R61, R7.reuse, 0x1, P4 ;  /* 0x000000073d457211 */ /* 0x080fe400020f0eff */
[-C--:B------:R-:W-:Y:S02]  /*3660*/  IADD3 R10, P6, PT, R11, R6.reuse, RZ ;  /* 0x000000060b0a7210 */ /* 0x080fe40007fde0ff */
[----:B------:R-:W-:Y:S02]  /*3670*/  IADD3 R8, P4, PT, R105, R6, RZ ;  /* 0x0000000669087210 */ /* 0x000fe40007f9e0ff */
[----:B------:R-:W-:Y:S02]  /*3680*/  LOP3.LUT P3, RZ, R44, 0x1, RZ, 0xc0, !PT ;  /* 0x000000012cff7812 */ /* 0x000fe4000786c0ff */
[-C--:B------:R-:W-:Y:S02]  /*3690*/  LEA.HI.X.SX32 R71, R63, R7.reuse, 0x1, P1 ;  /* 0x000000073f477211 */ /* 0x080fe400008f0eff */
[----:B------:R-:W-:-:S02]  /*36a0*/  LEA.HI.X.SX32 R11, R75, R7, 0x1, P6 ;  /* 0x000000074b0b7211 */ /* 0x000fc400030f0eff */
[-C--:B------:R-:W-:Y:S02]  /*36b0*/  LEA.HI.X.SX32 R9, R73, R7.reuse, 0x1, P4 ;  /* 0x0000000749097211 */ /* 0x080fe400020f0eff */
[-C--:B------:R-:W-:Y:S02]  /*36c0*/  IADD3 R72, P1, PT, R99, R6.reuse, RZ ;  /* 0x0000000663487210 */ /* 0x080fe40007f3e0ff */
[-C--:B------:R-:W-:Y:S02]  /*36d0*/  IADD3 R44, P6, PT, R45, R6.reuse, RZ ;  /* 0x000000062d2c7210 */ /* 0x080fe40007fde0ff */
[C---:B------:R-:W-:Y:S02]  /*36e0*/  IADD3 R6, P4, PT, R65.reuse, R6, RZ ;  /* 0x0000000641067210 */ /* 0x040fe40007f9e0ff */
[----:B------:R-:W-:Y:S02]  /*36f0*/  SHF.R.U32.HI R63, RZ, 0x4, R74 ;  /* 0x00000004ff3f7819 */ /* 0x000fe4000001164a */
[----:B------:R-:W-:-:S02]  /*3700*/  LEA.HI.X.SX32 R73, R65, R7, 0x1, P1 ;  /* 0x0000000741497211 */ /* 0x000fc400008f0eff */
[-C--:B------:R-:W-:Y:S02]  /*3710*/  LEA.HI.X.SX32 R45, R77, R7.reuse, 0x1, P6 ;  /* 0x000000074d2d7211 */ /* 0x080fe400030f0eff */
[----:B------:R-:W-:Y:S02]  /*3720*/  LEA.HI.X.SX32 R7, R96, R7, 0x1, P4 ;  /* 0x0000000760077211 */ /* 0x000fe400020f0eff */
[----:B------:R-:W-:Y:S02]  /*3730*/  SHF.R.U32.HI R61, RZ, 0x5, R74 ;  /* 0x00000005ff3d7819 */ /* 0x000fe4000001164a */
[----:B------:R-:W-:Y:S02]  /*3740*/  LOP3.LUT P4, RZ, R63, 0x1, RZ, 0xc0, !PT ;  /* 0x000000013fff7812 */ /* 0x000fe4000788c0ff */
[----:B------:R-:W-:Y:S02]  /*3750*/  PRMT R63, RZ, 0x7610, R63 ;  /* 0x00007610ff3f7816 */ /* 0x000fe4000000003f */
[----:B------:R-:W-:-:S02]  /*3760*/  LOP3.LUT P1, RZ, R61, 0x1, RZ, 0xc0, !PT ;  /* 0x000000013dff7812 */ /* 0x000fc4000782c0ff */
[--C-:B------:R-:W-:Y:S02]  /*3770*/  SHF.R.U32.HI R75, RZ, 0x2, R74.reuse ;  /* 0x00000002ff4b7819 */ /* 0x100fe4000001164a */
[----:B------:R-:W-:Y:S01]  /*3780*/  PRMT R61, RZ, 0x7610, R61 ;  /* 0x00007610ff3d7816 */ /* 0x000fe2000000003d */
[----:B------:R-:W5:Y:S01]  /*3790*/  @P3 LDG.E.U16 R63, desc[UR22][R66.64] ;  /* 0x00000016423f3981 */ /* 0x000f62000c1e1500 */
[----:B------:R-:W-:Y:S02]  /*37a0*/  LOP3.LUT R100, R101, 0x1f, RZ, 0xc0, !PT ;  /* 0x0000001f65647812 */ /* 0x000fe400078ec0ff */
[----:B------:R-:W-:Y:S02]  /*37b0*/  LOP3.LUT P3, RZ, R75, 0x1, RZ, 0xc0, !PT ;  /* 0x000000014bff7812 */ /* 0x000fe4000786c0ff */
[--C-:B------:R-:W-:Y:S01]  /*37c0*/  SHF.R.U32.HI R65, RZ, 0x3, R74.reuse ;  /* 0x00000003ff417819 */ /* 0x100fe2000001164a */
[----:B------:R1:W5:Y:S01]  /*37d0*/  @!P5 LDG.E.U16 R61, desc[UR22][R6.64] ;  /* 0x00000016063dd981 */ /* 0x000362000c1e1500 */
[----:B------:R-:W-:-:S02]  /*37e0*/  SHF.R.U32.HI R75, RZ, 0x1, R74 ;  /* 0x00000001ff4b7819 */ /* 0x000fc4000001164a */
[----:B------:R-:W-:Y:S02]  /*37f0*/  PRMT R74, RZ, 0x7610, R74 ;  /* 0x00007610ff4a7816 */ /* 0x000fe4000000004a */
[----:B------:R-:W-:Y:S01]  /*3800*/  LOP3.LUT P5, RZ, R65, 0x1, RZ, 0xc0, !PT ;  /* 0x0000000141ff7812 */ /* 0x000fe200078ac0ff */
[----:B-1----:R-:W-:Y:S01]  /*3810*/  IMAD R6, R100, R85, RZ ;  /* 0x0000005564067224 */ /* 0x002fe200078e02ff */
[----:B------:R-:W-:Y:S02]  /*3820*/  PRMT R65, RZ, 0x7610, R65 ;  /* 0x00007610ff417816 */ /* 0x000fe40000000041 */
[----:B------:R1:W5:Y:S01]  /*3830*/  @P4 LDG.E.U16 R74, desc[UR22][R70.64] ;  /* 0x00000016464a4981 */ /* 0x000362000c1e1500 */
[----:B0-----:R-:W-:Y:S01]  /*3840*/  IMAD R25, R25, UR4, RZ ;  /* 0x0000000419197c24 */ /* 0x001fe2000f8e02ff */
[----:B------:R-:W-:Y:S01]  /*3850*/  LEA R105, P4, R6, UR18, 0x1 ;  /* 0x0000001206697c11 */ /* 0x000fe2000f8808ff */
[----:B------:R-:W-:Y:S01]  /*3860*/  IMAD R30, R30, UR4, RZ ;  /* 0x000000041e1e7c24 */ /* 0x000fe2000f8e02ff */
[----:B------:R0:W5:Y:S01]  /*3870*/  @P1 LDG.E.U16 R65, desc[UR22][R68.64] ;  /* 0x0000001644411981 */ /* 0x000162000c1e1500 */
[----:B------:R-:W-:Y:S01]  /*3880*/  IMAD R32, R32, UR4, RZ ;  /* 0x0000000420207c24 */ /* 0x000fe2000f8e02ff */
[----:B------:R-:W-:-:S02]  /*3890*/  LEA.HI.X.SX32 R6, R6, UR19, 0x1, P4 ;  /* 0x0000001306067c11 */ /* 0x000fc4000a0f0eff */
[-C--:B------:R-:W-:Y:S02]  /*38a0*/  LEA R150, P4, R25, R105.reuse, 0x1 ;  /* 0x0000006919967211 */ /* 0x080fe400078808ff */
[----:B------:R-:W-:Y:S02]  /*38b0*/  LOP3.LUT P1, RZ, R75, 0x1, RZ, 0xc0, !PT ;  /* 0x000000014bff7812 */ /* 0x000fe4000782c0ff */
[----:B------:R-:W-:Y:S01]  /*38c0*/  PRMT R75, RZ, 0x7610, R75 ;  /* 0x00007610ff4b7816 */ /* 0x000fe2000000004b */
[----:B------:R-:W-:Y:S01]  /*38d0*/  IMAD R26, R26, UR4, RZ ;  /* 0x000000041a1a7c24 */ /* 0x000fe2000f8e02ff */
[-C--:B------:R-:W-:Y:S01]  /*38e0*/  LEA.HI.X.SX32 R155, R25, R6.reuse, 0x1, P4 ;  /* 0x00000006199b7211 */ /* 0x080fe200020f0eff */
[----:B------:R-:W-:Y:S01]  /*38f0*/  IMAD R36, R36, UR4, RZ ;  /* 0x0000000424247c24 */ /* 0x000fe2000f8e02ff */
[-C--:B------:R-:W-:Y:S01]  /*3900*/  LEA R146, P6, R30, R105.reuse, 0x1 ;  /* 0x000000691e927211 */ /* 0x080fe200078c08ff */
[----:B------:R-:W-:Y:S01]  /*3910*/  IMAD R37, R37, UR4, RZ ;  /* 0x0000000425257c24 */ /* 0x000fe2000f8e02ff */
[-C--:B------:R-:W-:Y:S01]  /*3920*/  LEA R144, P4, R32, R105.reuse, 0x1 ;  /* 0x0000006920907211 */ /* 0x080fe200078808ff */
[----:B------:R2:W5:Y:S01]  /*3930*/  @P5 LDG.E.U16 R75, desc[UR22][R72.64] ;  /* 0x00000016484b5981 */ /* 0x000562000c1e1500 */
[----:B------:R-:W-:Y:S01]  /*3940*/  IMAD R28, R28, UR4, RZ ;  /* 0x000000041c1c7c24 */ /* 0x000fe2000f8e02ff */
[----:B------:R-:W-:Y:S01]  /*3950*/  LEA R82, P5, R26, R105, 0x1 ;  /* 0x000000691a527211 */ /* 0x000fe200078a08ff */
[----:B------:R-:W-:Y:S01]  /*3960*/  IMAD R41, R41, UR4, RZ ;  /* 0x0000000429297c24 */ /* 0x000fe2000f8e02ff */
[-C--:B------:R-:W-:Y:S01]  /*3970*/  LEA.HI.X.SX32 R77, R30, R6.reuse, 0x1, P6 ;  /* 0x000000061e4d7211 */ /* 0x080fe200030f0eff */
[----:B------:R-:W-:Y:S01]  /*3980*/  IMAD R42, R42, UR4, RZ ;  /* 0x000000042a2a7c24 */ /* 0x000fe2000f8e02ff */
[----:B------:R-:W-:-:S02]  /*3990*/  LEA.HI.X.SX32 R151, R32, R6, 0x1, P4 ;  /* 0x0000000620977211 */ /* 0x000fc400020f0eff */
[-C--:B-1----:R-:W-:Y:S02]  /*39a0*/  LEA R70, P6, R36, R105.reuse, 0x1 ;  /* 0x0000006924467211 */ /* 0x082fe400078c08ff */
[-C--:B0-----:R-:W-:Y:S01]  /*39b0*/  LEA R68, P4, R37, R105.reuse, 0x1 ;  /* 0x0000006925447211 */ /* 0x081fe200078808ff */
[----:B------:R-:W-:Y:S01]  /*39c0*/  IMAD R34, R34, UR4, RZ ;  /* 0x0000000422227c24 */ /* 0x000fe2000f8e02ff */
[-C--:B------:R-:W-:Y:S01]  /*39d0*/  LEA.HI.X.SX32 R157, R26, R6.reuse, 0x1, P5 ;  /* 0x000000061a9d7211 */ /* 0x080fe200028f0eff */
[----:B------:R-:W-:Y:S01]  /*39e0*/  IMAD R21, R21, UR4, RZ ;  /* 0x0000000415157c24 */ /* 0x000fe2000f8e02ff */
[----:B------:R-:W-:Y:S01]  /*39f0*/  LEA R148, P5, R28, R105, 0x1 ;  /* 0x000000691c947211 */ /* 0x000fe200078a08ff */
[----:B------:R-:W-:Y:S01]  /*3a00*/  IMAD R16, R16, UR4, RZ ;  /* 0x0000000410107c24 */ /* 0x000fe2000f8e02ff */
[-C--:B------:R-:W-:Y:S02]  /*3a10*/  LEA.HI.X.SX32 R71, R36, R6.reuse, 0x1, P6 ;  /* 0x0000000624477211 */ /* 0x080fe400030f0eff */
[----:B------:R-:W-:-:S02]  /*3a20*/  LEA.HI.X.SX32 R69, R37, R6, 0x1, P4 ;  /* 0x0000000625457211 */ /* 0x000fc400020f0eff */
[CC--:B------:R-:W-:Y:S02]  /*3a30*/  LEA R140, P6, R41.reuse, R105.reuse, 0x1 ;  /* 0x00000069298c7211 */ /* 0x0c0fe400078c08ff */
[-C--:B------:R-:W-:Y:S01]  /*3a40*/  LEA R138, P4, R42, R105.reuse, 0x1 ;  /* 0x000000692a8a7211 */ /* 0x080fe200078808ff */
[----:B------:R-:W-:Y:S01]  /*3a50*/  IMAD R38, R38, UR4, RZ ;  /* 0x0000000426267c24 */ /* 0x000fe2000f8e02ff */
[-C--:B------:R-:W-:Y:S01]  /*3a60*/  LEA.HI.X.SX32 R153, R28, R6.reuse, 0x1, P5 ;  /* 0x000000061c997211 */ /* 0x080fe200028f0eff */
[----:B------:R-:W-:Y:S01]  /*3a70*/  IMAD R18, R18, UR4, RZ ;  /* 0x0000000412127c24 */ /* 0x000fe2000f8e02ff */
[----:B--2---:R-:W-:Y:S01]  /*3a80*/  LEA R72, P5, R34, R105, 0x1 ;  /* 0x0000006922487211 */ /* 0x004fe200078a08ff */
[----:B------:R-:W-:Y:S01]  /*3a90*/  IMAD R40, R40, UR4, RZ ;  /* 0x0000000428287c24 */ /* 0x000fe2000f8e02ff */
[-C--:B------:R-:W-:Y:S02]  /*3aa0*/  LEA.HI.X.SX32 R149, R41, R6.reuse, 0x1, P6 ;  /* 0x0000000629957211 */ /* 0x080fe400030f0eff */
[----:B------:R-:W-:-:S02]  /*3ab0*/  LEA.HI.X.SX32 R147, R42, R6, 0x1, P4 ;  /* 0x000000062a937211 */ /* 0x000fc400020f0eff */
[-C--:B------:R-:W-:Y:S02]  /*3ac0*/  LEA R134, P6, R21, R105.reuse, 0x1 ;  /* 0x0000006915867211 */ /* 0x080fe400078c08ff */
[-C--:B------:R-:W-:Y:S01]  /*3ad0*/  LEA R132, P4, R16, R105.reuse, 0x1 ;  /* 0x0000006910847211 */ /* 0x080fe200078808ff */
[----:B------:R-:W-:Y:S01]  /*3ae0*/  IMAD R12, R12, UR4, RZ ;  /* 0x000000040c0c7c24 */ /* 0x000fe2000f8e02ff */
[-C--:B------:R-:W-:Y:S01]  /*3af0*/  LEA.HI.X.SX32 R73, R34, R6.reuse, 0x1, P5 ;  /* 0x0000000622497211 */ /* 0x080fe200028f0eff */
[----:B------:R-:W-:Y:S01]  /*3b00*/  IMAD R22, R22, UR4, RZ ;  /* 0x0000000416167c24 */ /* 0x000fe2000f8e02ff */
[----:B------:R-:W-:Y:S01]  /*3b10*/  LEA R142, P5, R38, R105, 0x1 ;  /* 0x00000069268e7211 */ /* 0x000fe200078a08ff */
        /* <DEDUP_REMOVED lines=31> */
[-C--:B------:R-:W-:Y:S02]  /*3d10*/  LEA R32, P4, R13, R105.reuse, 0x1 ;  /* 0x000000690d207211 */ /* 0x080fe400078808ff */
[-C--:B------:R-:W-:Y:S02]  /*3d20*/  LEA.HI.X.SX32 R133, R23, R6.reuse, 0x1, P5 ;  /* 0x0000000617857211 */ /* 0x080fe400028f0eff */
[----:B------:R-:W-:Y:S02]  /*3d30*/  LEA R42, P5, R27, R105, 0x1 ;  /* 0x000000691b2a7211 */ /* 0x000fe400078a08ff */
[-C--:B------:R-:W-:Y:S02]  /*3d40*/  LEA.HI.X.SX32 R35, R39, R6.reuse, 0x1, P6 ;  /* 0x0000000627237211 */ /* 0x080fe400030f0eff */
[----:B------:R-:W-:-:S02]  /*3d50*/  LEA.HI.X.SX32 R33, R13, R6, 0x1, P4 ;  /* 0x000000060d217211 */ /* 0x000fc400020f0eff */
[-C--:B------:R-:W-:Y:S02]  /*3d60*/  LEA R28, P6, R19, R105.reuse, 0x1 ;  /* 0x00000069131c7211 */ /* 0x080fe400078c08ff */
[C---:B------:R-:W-:Y:S02]  /*3d70*/  LEA R26, P4, R20.reuse, R105, 0x1 ;  /* 0x00000069141a7211 */ /* 0x040fe400078808ff */
[-C--:B------:R-:W-:Y:S02]  /*3d80*/  LEA.HI.X.SX32 R121, R27, R6.reuse, 0x1, P5 ;  /* 0x000000061b797211 */ /* 0x080fe400028f0eff */
[-C--:B------:R-:W-:Y:S02]  /*3d90*/  LEA.HI.X.SX32 R117, R19, R6.reuse, 0x1, P6 ;  /* 0x0000000613757211 */ /* 0x080fe400030f0eff */
[----:B------:R-:W-:Y:S02]  /*3da0*/  LEA.HI.X.SX32 R27, R20, R6, 0x1, P4 ;  /* 0x00000006141b7211 */ /* 0x000fe400020f0eff */
[----:B------:R-:W-:-:S02]  /*3db0*/  PRMT R66, RZ, 0x7610, R66 ;  /* 0x00007610ff427816 */ /* 0x000fc40000000042 */
[----:B------:R-:W-:Y:S02]  /*3dc0*/  PRMT R19, RZ, 0x7610, R19 ;  /* 0x00007610ff137816 */ /* 0x000fe40000000013 */
[----:B------:R-:W-:Y:S02]  /*3dd0*/  PRMT R20, RZ, 0x7610, R20 ;  /* 0x00007610ff147816 */ /* 0x000fe40000000014 */
[----:B------:R0:W5:Y:S04]  /*3de0*/  @P3 LDG.E.U16 R66, desc[UR22][R8.64] ;  /* 0x0000001608423981 */ /* 0x000168000c1e1500 */
[----:B------:R0:W5:Y:S04]  /*3df0*/  @P1 LDG.E.U16 R19, desc[UR22][R10.64] ;  /* 0x000000160a131981 */ /* 0x000168000c1e1500 */
[----:B------:R0:W5:Y:S01]  /*3e00*/  @!P0 LDG.E.U16 R20, desc[UR22][R44.64] ;  /* 0x000000162c148981 */ /* 0x000162000c1e1500 */
[----:B------:R-:W-:-:S02]  /*3e10*/  IMAD R24, R24, UR4, RZ ;  /* 0x0000000418187c24 */ /* 0x000fc4000f8e02ff */
[----:B------:R-:W-:Y:S02]  /*3e20*/  VIADD R99, R4, 0x1f ;  /* 0x0000001f04637836 */ /* 0x000fe40000000000 */
[----:B------:R-:W-:Y:S01]  /*3e30*/  IMAD R17, R17, UR4, RZ ;  /* 0x0000000411117c24 */ /* 0x000fe2000f8e02ff */
[----:B------:R-:W-:Y:S01]  /*3e40*/  LEA R36, P5, R24, R105, 0x1 ;  /* 0x0000006918247211 */ /* 0x000fe200078a08ff */
[----:B------:R-:W-:Y:S01]  /*3e50*/  IMAD R14, R14, UR4, RZ ;  /* 0x000000040e0e7c24 */ /* 0x000fe2000f8e02ff */
[----:B------:R-:W-:Y:S01]  /*3e60*/  ISETP.GT.AND P6, PT, R99, 0x1f, PT ;  /* 0x0000001f6300780c */ /* 0x000fe20003fc4270 */
[----:B------:R-:W-:Y:S01]  /*3e70*/  IMAD R29, R29, UR4, RZ ;  /* 0x000000041d1d7c24 */ /* 0x000fe2000f8e02ff */
[----:B------:R-:W-:Y:S01]  /*3e80*/  LEA.HI.X.SX32 R37, R24, R6, 0x1, P5 ;  /* 0x0000000618257211 */ /* 0x000fe200028f0eff */
[----:B------:R-:W-:Y:S01]  /*3e90*/  IMAD R43, R43, UR4, RZ ;  /* 0x000000042b2b7c24 */ /* 0x000fe2000f8e02ff */
[----:B------:R-:W-:-:S04]  /*3ea0*/  @!UP1 UIADD3 UR4, UPT, UPT, -UR7, 0x100000, URZ ;  /* 0x0010000007049890 */ /* 0x000fc8000fffe1ff */
[----:B------:R-:W-:Y:S02]  /*3eb0*/  @!UP1 USHF.L.U32 UR5, UR4, 0xb, URZ ;  /* 0x0000000b04059899 */ /* 0x000fe400080006ff */
[----:B------:R-:W-:Y:S01]  /*3ec0*/  @!UP1 USHF.L.U32 UR4, UR4, 0x1, URZ ;  /* 0x0000000104049899 */ /* 0x000fe200080006ff */
[----:B------:R-:W-:Y:S01]  /*3ed0*/  LEA R30, P5, R17, R105, 0x1 ;  /* 0x00000069111e7211 */ /* 0x000fe200078a08ff */
[----:B------:R-:W-:-:S03]  /*3ee0*/  VOTEU.ALL UP1, P2 ;  /* 0x0000000000ff7886 */ /* 0x000fc60001020000 */
[-C--:B------:R-:W-:Y:S02]  /*3ef0*/  LEA.HI.X.SX32 R31, R17, R6.reuse, 0x1, P5 ;  /* 0x00000006111f7211 */ /* 0x080fe400028f0eff */
[CC--:B------:R-:W-:Y:S02]  /*3f00*/  LEA R24, P5, R14.reuse, R105.reuse, 0x1 ;  /* 0x000000690e187211 */ /* 0x0c0fe400078a08ff */
[-C--:B------:R-:W-:Y:S02]  /*3f10*/  LEA R22, P4, R29, R105.reuse, 0x1 ;  /* 0x000000691d167211 */ /* 0x080fe400078808ff */
[-C--:B------:R-:W-:Y:S01]  /*3f20*/  LEA.HI.X.SX32 R25, R14, R6.reuse, 0x1, P5 ;  /* 0x000000060e197211 */ /* 0x080fe200028f0eff */
[----:B------:R0:W1:Y:S01]  /*3f30*/  @!UP1 SYNCS.EXCH.64 URZ, [UR11+0x4008], UR4 ;  /* 0x004008040bff95b2 */ /* 0x0000620008000100 */
[----:B------:R-:W-:Y:S02]  /*3f40*/  LEA R105, P5, R43, R105, 0x1 ;  /* 0x000000692b697211 */ /* 0x000fe400078a08ff */
[----:B------:R-:W-:-:S02]  /*3f50*/  LEA.HI.X.SX32 R23, R29, R6, 0x1, P4 ;  /* 0x000000061d177211 */ /* 0x000fc400020f0eff */
[----:B------:R-:W-:Y:S02]  /*3f60*/  ISETP.LT.AND P4, PT, R100, R4, P6 ;  /* 0x000000046400720c */ /* 0x000fe40003781270 */
[----:B------:R-:W-:Y:S01]  /*3f70*/  LEA.HI.X.SX32 R21, R43, R6, 0x1, P5 ;  /* 0x000000062b157211 */ /* 0x000fe200028f0eff */
[----:B0-----:R-:W-:Y:S10]  /*3f80*/  @!P6 BRA `(.L_x_6) ;  /* 0x000000000044e947 */ /* 0x001ff40003800000 */
[----:B-----5:R-:W-:Y:S02]  /*3f90*/  PRMT R4, R5, 0x5410, R52 ;  /* 0x0000541005047816 */ /* 0x020fe40000000034 */
[----:B------:R-:W-:Y:S02]  /*3fa0*/  PRMT R5, R48, 0x5410, R79 ;  /* 0x0000541030057816 */ /* 0x000fe4000000004f */
[----:B------:R-:W-:Y:S02]  /*3fb0*/  PRMT R6, R53, 0x5410, R58 ;  /* 0x0000541035067816 */ /* 0x000fe4000000003a */
[----:B------:R-:W-:Y:S02]  /*3fc0*/  PRMT R7, R76, 0x5410, R81 ;  /* 0x000054104c077816 */ /* 0x000fe40000000051 */
[----:B------:R-:W-:Y:S02]  /*3fd0*/  PRMT R8, R54, 0x5410, R49 ;  /* 0x0000541036087816 */ /* 0x000fe40000000031 */
[----:B------:R-:W-:-:S02]  /*3fe0*/  PRMT R9, R57, 0x5410, R62 ;  /* 0x0000541039097816 */ /* 0x000fc4000000003e */
[----:B------:R-:W-:Y:S02]  /*3ff0*/  PRMT R10, R78, 0x5410, R83 ;  /* 0x000054104e0a7816 */ /* 0x000fe40000000053 */
        /* <DEDUP_REMOVED lines=8> */
[----:B------:R-:W-:-:S04]  /*4080*/  PRMT R19, R19, 0x5410, R20 ;  /* 0x0000541013137816 */ /* 0x000fc80000000014 */
[----:B------:R0:W-:Y:S03]  /*4090*/  STTM.x16 tmem[UR12+0x80], R4 ;  /* 0x00008004000079ed */ /* 0x0001e6000824000c */
.L_x_6:
[----:B------:R-:W2:Y:S01]  /*40a0*/  FENCE.VIEW.ASYNC.T ;  /* 0x00000000000073c6 */ /* 0x000ea20000000200 */
[----:B0-----:R-:W-:Y:S01]  /*40b0*/  PRMT R4, RZ, 0x7610, R4 ;  /* 0x00007610ff047816 */ /* 0x001fe20000000004 */
[----:B-----5:R-:W-:Y:S01]  /*40c0*/  IMAD.MOV.U32 R83, RZ, RZ, R157 ;  /* 0x000000ffff537224 */ /* 0x020fe200078e009d */
[----:B-12---:R-:W-:Y:S01]  /*40d0*/  BAR.SYNC.DEFER_BLOCKING 0x0 ;  /* 0x0000000000007b1d */ /* 0x006fe20000010000 */
[----:B------:R-:W-:Y:S01]  /*40e0*/  PRMT R6, RZ, 0x7610, R6 ;  /* 0x00007610ff067816 */ /* 0x000fe20000000006 */
[----:B------:R-:W-:Y:S01]  /*40f0*/  IMAD.MOV.U32 R78, RZ, RZ, R148 ;  /* 0x000000ffff4e7224 */ /* 0x000fe200078e0094 */
        /* <DEDUP_REMOVED lines=60> */
[----:B------:R-:W2:Y:S01]  /*44c0*/  @P4 LDG.E.U16 R4, desc[UR22][R82.64] ;  /* 0x0000001652044981 */ /* 0x000ea2000c1e1500 */
[----:B------:R-:W-:Y:S01]  /*44d0*/  IMAD.MOV.U32 R45, RZ, RZ, R129 ;  /* 0x000000ffff2d7224 */ /* 0x000fe200078e0081 */
[----:B------:R-:W0:Y:S01]  /*44e0*/  LDCU UR4, c[0x0][0x3a0] ;  /* 0x00007400ff0477ac */ /* 0x000e220008000800 */
[----:B------:R-:W-:Y:S01]  /*44f0*/  IMAD.MOV.U32 R29, RZ, RZ, R117 ;  /* 0x000000ffff1d7224 */ /* 0x000fe200078e0075 */
[----:B------:R-:W3:Y:S01]  /*4500*/  @P4 LDG.E.U16 R6, desc[UR22][R78.64] ;  /* 0x000000164e064981 */ /* 0x000ee2000c1e1500 */
[----:B------:R-:W-:-:S03]  /*4510*/  IMAD.MOV.U32 R20, RZ, RZ, R105 ;  /* 0x000000ffff147224 */ /* 0x000fc600078e0069 */
[----:B------:R-:W4:Y:S04]  /*4520*/  @P4 LDG.E.U16 R8, desc[UR22][R74.64] ;  /* 0x000000164a084981 */ /* 0x000f28000c1e1500 */
        /* <DEDUP_REMOVED lines=28> */
[----:B------:R-:W4:Y:S01]  /*46f0*/  @P4 LDG.E.U16 R127, desc[UR22][R20.64] ;  /* 0x00000016147f4981 */ /* 0x000f22000c1e1500 */
[----:B------:R-:W-:-:S02]  /*4700*/  SHF.R.S32.HI R117, RZ, 0x6, R101 ;  /* 0x00000006ff757819 */ /* 0x000fc40000011465 */
[----:B------:R-:W-:Y:S02]  /*4710*/  SHF.R.S32.HI R120, RZ, 0x1f, R103 ;  /* 0x0000001fff787819 */ /* 0x000fe40000011467 */
[----:B------:R-:W-:Y:S01]  /*4720*/  SGXT R117, R117, 0x1 ;  /* 0x000000017575781a */ /* 0x000fe20000000200 */
[----:B------:R-:W-:Y:S01]  /*4730*/  IMAD.SHL.U32 R105, R84, 0x20, RZ ;  /* 0x0000002054697824 */ /* 0x000fe200078e00ff */
[----:B------:R-:W-:Y:S01]  /*4740*/  SHF.L.U64.HI R103, R103, 0x1, R120 ;  /* 0x0000000167677819 */ /* 0x000fe20000010278 */
[----:B------:R-:W-:Y:S01]  /*4750*/  IMAD.SHL.U32 R101, R101, 0x2, RZ ;  /* 0x0000000265657824 */ /* 0x000fe200078e00ff */
[----:B------:R-:W-:Y:S01]  /*4760*/  LOP3.LUT R120, R117, 0x90, RZ, 0xc0, !PT ;  /* 0x0000009075787812 */ /* 0x000fe200078ec0ff */
[----:B------:R-:W-:-:S03]  /*4770*/  IMAD.WIDE R102, R105, 0x2, R102 ;  /* 0x0000000269667825 */ /* 0x000fc600078e0266 */
[----:B------:R-:W-:Y:S01]  /*4780*/  LOP3.LUT R101, R120, 0x7e, R101, 0x78, !PT ;  /* 0x0000007e78657812 */ /* 0x000fe200078e7865 */
[----:B0-----:R-:W-:Y:S01]  /*4790*/  UIADD3 UR5, UPT, UPT, UR4, 0x1f, URZ ;  /* 0x0000001f04057890 */ /* 0x001fe2000fffe0ff */
[----:B------:R-:W-:Y:S02]  /*47a0*/  IADD3 R152, P0, PT, R102, UR16, RZ ;  /* 0x0000001066987c10 */ /* 0x000fe4000ff1e0ff */
[----:B------:R-:W-:Y:S01]  /*47b0*/  LOP3.LUT R102, R101, 0x20, RZ, 0x3c, !PT ;  /* 0x0000002065667812 */ /* 0x000fe200078e3cff */
[----:B------:R-:W-:Y:S01]  /*47c0*/  USHF.R.S32.HI UR4, URZ, 0x1f, UR5 ;  /* 0x0000001fff047899 */ /* 0x000fe20008011405 */
[----:B------:R-:W-:-:S03]  /*47d0*/  IADD3.X R153, PT, PT, R103, UR17, RZ, P0, !PT ;  /* 0x0000001167997c10 */ /* 0x000fc600087fe4ff */
[----:B------:R-:W-:Y:S01]  /*47e0*/  ULEA.HI UR4, UR4, UR5, URZ, 0x5 ;  /* 0x0000000504047291 */ /* 0x000fe2000f8f28ff */
[----:B------:R-:W-:-:S03]  /*47f0*/  ISETP.NE.U32.AND P0, PT, RZ, UR9, PT ;  /* 0x00000009ff007c0c */ /* 0x000fc6000bf05070 */
[----:B------:R-:W-:Y:S01]  /*4800*/  USHF.R.S32.HI UR4, URZ, 0x5, UR4 ;  /* 0x00000005ff047899 */ /* 0x000fe20008011404 */
[----:B------:R-:W-:-:S03]  /*4810*/  ISETP.LT.OR P1, PT, R99, 0x20, P0 ;  /* 0x000000206300780c */ /* 0x000fc60000721670 */
[----:B------:R-:W-:-:S04]  /*4820*/  UISETP.LT.AND UP1, UPT, UR4, 0x1, UPT ;  /* 0x000000010400788c */ /* 0x000fc8000bf21270 */
[----:B------:R-:W-:Y:S01]  /*4830*/  USEL UR4, UR4, 0x1, !UP1 ;  /* 0x0000000104047887 */ /* 0x000fe2000c800000 */
[----:B------:R-:W-:Y:S01]  /*4840*/  IMAD.SHL.U32 R121, R85, 0x20, RZ ;  /* 0x0000002055797824 */ /* 0x000fe200078e00ff */
[----:B------:R-:W-:Y:S02]  /*4850*/  SHF.R.S32.HI R85, RZ, 0x1f, R84 ;  /* 0x0000001fff557819 */ /* 0x000fe40000011454 */
[----:B------:R-:W-:Y:S01]  /*4860*/  UIADD3 UR9, UPT, UPT, UR4, -0x1, URZ ;  /* 0xffffffff04097890 */ /* 0x000fe2000fffe0ff */
[C---:B------:R-:W-:Y:S02]  /*4870*/  IMAD R119, R84.reuse, 0xf, RZ ;  /* 0x0000000f54777824 */ /* 0x040fe400078e02ff */
[C---:B------:R-:W-:Y:S01]  /*4880*/  IMAD R117, R84.reuse, 0x11, RZ ;  /* 0x0000001154757824 */ /* 0x040fe200078e02ff */
[----:B------:R-:W-:Y:S02]  /*4890*/  UISETP.NE.U32.AND UP1, UPT, UR9, URZ, UPT ;  /* 0x000000ff0900728c */ /* 0x000fe4000bf25070 */
[----:B------:R-:W-:Y:S01]  /*48a0*/  UIADD3 UR13, UPT, UPT, UR10, 0x80, URZ ;  /* 0x000000800a0d7890 */ /* 0x000fe2000fffe0ff */
[C---:B------:R-:W-:Y:S01]  /*48b0*/  IMAD R103, R84.reuse, 0x1e, RZ ;  /* 0x0000001e54677824 */ /* 0x040fe200078e02ff */
[----:B------:R-:W-:-:S02]  /*48c0*/  SHF.L.U64.HI R85, R84, 0x1, R85 ;  /* 0x0000000154557819 */ /* 0x000fc40000010255 */
[----:B------:R-:W-:Y:S02]  /*48d0*/  SHF.R.S32.HI R120, RZ, 0x1f, R89 ;  /* 0x0000001fff787819 */ /* 0x000fe40000011459 */
[----:B------:R-:W-:Y:S02]  /*48e0*/  SHF.R.S32.HI R122, RZ, 0x1f, R95 ;  /* 0x0000001fff7a7819 */ /* 0x000fe4000001145f */
[----:B------:R-:W-:Y:S02]  /*48f0*/  SHF.R.S32.HI R124, RZ, 0x1f, R91 ;  /* 0x0000001fff7c7819 */ /* 0x000fe4000001145b */
[----:B------:R-:W-:Y:S02]  /*4900*/  SHF.R.S32.HI R126, RZ, 0x1f, R97 ;  /* 0x0000001fff7e7819 */ /* 0x000fe40000011461 */
[----:B------:R-:W-:Y:S02]  /*4910*/  SHF.R.S32.HI R128, RZ, 0x1f, R87 ;  /* 0x0000001fff807819 */ /* 0x000fe40000011457 */
[----:B------:R-:W-:-:S02]  /*4920*/  SHF.R.S32.HI R129, RZ, 0x1f, R90 ;  /* 0x0000001fff817819 */ /* 0x000fc4000001145a */
[----:B------:R-:W-:Y:S02]  /*4930*/  SHF.R.S32.HI R131, RZ, 0x1f, R94 ;  /* 0x0000001fff837819 */ /* 0x000fe4000001145e */
[----:B------:R-:W-:Y:S02]  /*4940*/  SHF.R.S32.HI R133, RZ, 0x1f, R96 ;  /* 0x0000001fff857819 */ /* 0x000fe40000011460 */
[----:B------:R-:W-:Y:S02]  /*4950*/  SHF.R.S32.HI R134, RZ, 0x1f, R119 ;  /* 0x0000001fff867819 */ /* 0x000fe40000011477 */
[----:B------:R-:W-:Y:S01]  /*4960*/  SHF.R.S32.HI R136, RZ, 0x1f, R117 ;  /* 0x0000001fff887819 */ /* 0x000fe20000011475 */
[----:B--2---:R-:W-:Y:S04]  /*4970*/  STS.U16 [R101+UR11], R4 ;  /* 0x0000000465007988 */ /* 0x004fe8000800040b */
[----:B---3--:R-:W-:Y:S04]  /*4980*/  STS.U16 [R101+UR11+0x200], R6 ;  /* 0x0002000665007988 */ /* 0x008fe8000800040b */
[----:B----4-:R-:W-:Y:S04]  /*4990*/  STS.U16 [R101+UR11+0x400], R8 ;  /* 0x0004000865007988 */ /* 0x010fe8000800040b */
[----:B------:R-:W-:Y:S04]  /*49a0*/  STS.U16 [R101+UR11+0x600], R10 ;  /* 0x0006000a65007988 */ /* 0x000fe8000800040b */
        /* <DEDUP_REMOVED lines=11> */
[----:B------:R0:W-:Y:S04]  /*4a60*/  STS.U16 [R101+UR11+0x1e00], R118 ;  /* 0x001e007665007988 */ /* 0x0001e8000800040b */
        /* <DEDUP_REMOVED lines=13> */
[----:B------:R2:W-:Y:S04]  /*4b40*/  STS.U16 [R102+UR11+0x1b00], R123 ;  /* 0x001b007b66007988 */ /* 0x0005e8000800040b */
[----:B------:R-:W-:Y:S04]  /*4b50*/  STS.U16 [R102+UR11+0x1d00], R125 ;  /* 0x001d007d66007988 */ /* 0x000fe8000800040b */
[----:B------:R3:W-:Y:S01]  /*4b60*/  STS.U16 [R102+UR11+0x1f00], R127 ;  /* 0x001f007f66007988 */ /* 0x0007e2000800040b */
[----:B------:R4:W-:Y:S06]  /*4b70*/  MEMBAR.ALL.CTA ;  /* 0x0000000000007992 */ /* 0x0009ec0000008000 */
[----:B----4-:R-:W4:Y:S01]  /*4b80*/  FENCE.VIEW.ASYNC.S ;  /* 0x00000000000073c6 */ /* 0x010f220000000000 */
[----:B0-----:R-:W-:-:S02]  /*4b90*/  IMAD.SHL.U32 R118, R84, 0x10, RZ ;  /* 0x0000001054767824 */ /* 0x001fc400078e00ff */
[C---:B------:R-:W-:Y:S02]  /*4ba0*/  IMAD R116, R84.reuse, 0x12, RZ ;  /* 0x0000001254747824 */ /* 0x040fe400078e02ff */
[C---:B-1----:R-:W-:Y:S02]  /*4bb0*/  IMAD R115, R84.reuse, 0x13, RZ ;  /* 0x0000001354737824 */ /* 0x042fe400078e02ff */
[C---:B------:R-:W-:Y:S02]  /*4bc0*/  IMAD R114, R84.reuse, 0x14, RZ ;  /* 0x0000001454727824 */ /* 0x040fe400078e02ff */
[C---:B------:R-:W-:Y:S02]  /*4bd0*/  IMAD R113, R84.reuse, 0x15, RZ ;  /* 0x0000001554717824 */ /* 0x040fe400078e02ff */
[C---:B------:R-:W-:Y:S02]  /*4be0*/  IMAD R112, R84.reuse, 0x16, RZ ;  /* 0x0000001654707824 */ /* 0x040fe400078e02ff */
[----:B------:R-:W-:-:S02]  /*4bf0*/  IMAD R111, R84, 0x17, RZ ;  /* 0x00000017546f7824 */ /* 0x000fc400078e02ff */
[C---:B------:R-:W-:Y:S02]  /*4c00*/  IMAD R110, R84.reuse, 0x18, RZ ;  /* 0x00000018546e7824 */ /* 0x040fe400078e02ff */
[C---:B------:R-:W-:Y:S02]  /*4c10*/  IMAD R109, R84.reuse, 0x19, RZ ;  /* 0x00000019546d7824 */ /* 0x040fe400078e02ff */
[C---:B------:R-:W-:Y:S02]  /*4c20*/  IMAD R108, R84.reuse, 0x1a, RZ ;  /* 0x0000001a546c7824 */ /* 0x040fe400078e02ff */
[C---:B------:R-:W-:Y:S02]  /*4c30*/  IMAD R107, R84.reuse, 0x1b, RZ ;  /* 0x0000001b546b7824 */ /* 0x040fe400078e02ff */
[C---:B------:R-:W-:Y:S02]  /*4c40*/  IMAD R106, R84.reuse, 0x1c, RZ ;  /* 0x0000001c546a7824 */ /* 0x040fe400078e02ff */
[C---:B------:R-:W-:Y:S01]  /*4c50*/  IMAD R104, R84.reuse, 0x1d, RZ ;  /* 0x0000001d54687824 */ /* 0x040fe200078e02ff */
[----:B--2---:R-:W-:Y:S01]  /*4c60*/  SHF.R.S32.HI R123, RZ, 0x1f, R88 ;  /* 0x0000001fff7b7819 */ /* 0x004fe20000011458 */
[----:B------:R-:W-:Y:S01]  /*4c70*/  IMAD R84, R84, 0x1f, RZ ;  /* 0x0000001f54547824 */ /* 0x000fe200078e02ff */
[----:B------:R-:W-:-:S02]  /*4c80*/  SHF.R.S32.HI R4, RZ, 0x1f, R93 ;  /* 0x0000001fff047819 */ /* 0x000fc4000001145d */
[----:B---3--:R-:W-:Y:S02]  /*4c90*/  SHF.R.S32.HI R127, RZ, 0x1f, R86 ;  /* 0x0000001fff7f7819 */ /* 0x008fe40000011456 */
        /* <DEDUP_REMOVED lines=15> */
[----:B----4-:R-:W-:Y:S06]  /*4d90*/  BAR.SYNC.DEFER_BLOCKING 0x0 ;  /* 0x0000000000007b1d */ /* 0x010fec0000010000 */
[----:B------:R-:W-:Y:S05]  /*4da0*/  @P1 BRA `(.L_x_7) ;  /* 0x00000000004c1947 */ /* 0x000fea0003800000 */
[----:B------:R-:W-:Y:S01]  /*4db0*/  USHF.R.U32.HI UR6, URZ, 0x4, UR11 ;  /* 0x00000004ff067899 */ /* 0x000fe2000801160b */
[----:B------:R-:W-:Y:S01]  /*4dc0*/  UMOV UR14, 0xfffffffe ;  /* 0xfffffffe000e7882 */ /* 0x000fe20000000000 */
[----:B------:R-:W-:Y:S02]  /*4dd0*/  UMOV UR15, 0x7fffbfdf ;  /* 0x7fffbfdf000f7882 */ /* 0x000fe40000000000 */
[----:B------:R-:W-:Y:S01]  /*4de0*/  USGXT.U32 UR6, UR6, 0xe ;  /* 0x0000000e0606789a */ /* 0x000fe20008000000 */
[----:B------:R-:W-:Y:S01]  /*4df0*/  UMOV UR7, URZ ;  /* 0x000000ff00077c82 */ /* 0x000fe20008000000 */
[----:B------:R-:W-:Y:S02]  /*4e00*/  UIADD3 UR16, UPT, UPT, UR10, 0x88, URZ ;  /* 0x000000880a107890 */ /* 0x000fe4000fffe0ff */
[----:B------:R-:W-:Y:S01]  /*4e10*/  UIADD3.64 UR14, UPT, UPT, UR6, -UR14, URZ ;  /* 0x8000000e060e7297 */ /* 0x000fe2000fffe0ff */
[----:B------:R-:W-:Y:S01]  /*4e20*/  UMOV UR18, 0x0 ;  /* 0x0000000000127882 */ /* 0x000fe20000000000 */
[----:B------:R-:W-:Y:S01]  /*4e30*/  UMOV UR19, 0x8200010 ;  /* 0x0820001000137882 */ /* 0x000fe20000000000 */
[----:B------:R-:W-:Y:S01]  /*4e40*/  UMOV UR4, UR8 ;  /* 0x0000000800047c82 */ /* 0x000fe20008000000 */
[----:B------:R-:W-:Y:S01]  /*4e50*/  UMOV UR5, URZ ;  /* 0x000000ff00057c82 */ /* 0x000fe20008000000 */
[----:B------:R-:W-:Y:S01]  /*4e60*/  UMOV UR7, 0x80004020 ;  /* 0x8000402000077882 */ /* 0x000fe20000000000 */
[----:B------:R-:W-:Y:S01]  /*4e70*/  UMOV UR20, 0x0 ;  /* 0x0000000000147882 */ /* 0x000fe20000000000 */
[----:B------:R-:W-:Y:S01]  /*4e80*/  UMOV UR21, 0x8200010 ;  /* 0x0820001000157882 */ /* 0x000fe20000000000 */
[----:B------:R-:W-:Y:S01]  /*4e90*/  UMOV UR4, UR4 ;  /* 0x0000000400047c82 */ /* 0x000fe20008000000 */
[----:B------:R0:W-:Y:S01]  /*4ea0*/  UTCHMMA tmem[UR13], gdesc[UR6], tmem[UR10], tmem[UR18], idesc[UR19], !UPT ;  /* 0x00ff12060d0079ea */ /* 0x0001e2000f80000a */
[----:B------:R0:W-:Y:S01]  /*4eb0*/  UTCHMMA tmem[UR16], gdesc[UR14], tmem[UR10], tmem[UR20], idesc[UR21], UPT ;  /* 0x00ff140e100079ea */ /* 0x0001e2000b80000a */
[----:B------:R0:W-:Y:S01]  /*4ec0*/  UTCBAR [UR4], URZ ;  /* 0x000000ff040073e9 */ /* 0x0001e200080000ff */
[----:B------:R-:W-:Y:S01]  /*4ed0*/  NOP ;  /* 0x0000000000007918 */ /* 0x000fe20000000000 */
.L_x_7:
[----:B------:R-:W-:Y:S01]  /*4ee0*/  SHF.R.S32.HI R6, RZ, 0x1f, R103 ;  /* 0x0000001fff067819 */ /* 0x000fe20000011467 */
[----:B0-----:R-:W-:Y:S01]  /*4ef0*/  UMOV UR4, URZ ;  /* 0x000000ff00047c82 */ /* 0x001fe20008000000 */
[----:B------:R-:W-:Y:S01]  /*4f00*/  SHF.R.S32.HI R11, RZ, 0x1f, R84 ;  /* 0x0000001fff0b7819 */ /* 0x000fe20000011454 */
[----:B------:R-:W-:Y:S06]  /*4f10*/  BRA.U !UP1, `(.L_x_8) ;  /* 0x0000001909007547 */ /* 0x000fec000b800000 */
[----:B------:R-:W-:Y:S01]  /*4f20*/  UIADD3 UR5, UPT, UPT, UR11, 0x2000, URZ ;  /* 0x000020000b057890 */ /* 0x000fe2000fffe0ff */
[----:B------:R-:W-:Y:S01]  /*4f30*/  SHF.L.U64.HI R120, R89, 0x1, R120 ;  /* 0x0000000159787819 */ /* 0x000fe20000010278 */
[----:B------:R-:W-:Y:S01]  /*4f40*/  UMOV UR14, 0xfffffffe ;  /* 0xfffffffe000e7882 */ /* 0x000fe20000000000 */
[----:B------:R-:W-:Y:S01]  /*4f50*/  SHF.L.U64.HI R122, R95, 0x1, R122 ;  /* 0x000000015f7a7819 */ /* 0x000fe2000001027a */
[----:B------:R-:W-:Y:S01]  /*4f60*/  USHF.R.U32.HI UR5, URZ, 0x4, UR5 ;  /* 0x00000004ff057899 */ /* 0x000fe20008011605 */
[----:B------:R-:W-:Y:S01]  /*4f70*/  SHF.L.U64.HI R123, R88, 0x1, R123 ;  /* 0x00000001587b7819 */ /* 0x000fe2000001027b */
[----:B------:R-:W-:Y:S01]  /*4f80*/  UMOV UR15, 0x7fffbfdf ;  /* 0x7fffbfdf000f7882 */ /* 0x000fe20000000000 */
[----:B------:R-:W-:Y:S01]  /*4f90*/  SHF.L.U64.HI R124, R91, 0x1, R124 ;  /* 0x000000015b7c7819 */ /* 0x000fe2000001027c */
[----:B------:R-:W-:Y:S01]  /*4fa0*/  USGXT.U32 UR6, UR5, 0xe ;  /* 0x0000000e0506789a */ /* 0x000fe20008000000 */
[----:B------:R-:W-:Y:S01]  /*4fb0*/  SHF.L.U64.HI R125, R93, 0x1, R4 ;  /* 0x000000015d7d7819 */ /* 0x000fe20000010204 */
[----:B------:R-:W-:Y:S01]  /*4fc0*/  UMOV UR7, URZ ;  /* 0x000000ff00077c82 */ /* 0x000fe20008000000 */
[----:B------:R-:W-:Y:S01]  /*4fd0*/  SHF.L.U64.HI R126, R97, 0x1, R126 ;  /* 0x00000001617e7819 */ /* 0x000fe2000001027e */
[----:B------:R-:W-:Y:S01]  /*4fe0*/  UIADD3.64 UR14, UPT, UPT, UR6, -UR14, URZ ;  /* 0x8000000e060e7297 */ /* 0x000fe2000fffe0ff */
[----:B------:R-:W-:Y:S01]  /*4ff0*/  SHF.L.U64.HI R127, R86, 0x1, R127 ;  /* 0x00000001567f7819 */ /* 0x000fe2000001027f */
[----:B------:R-:W-:Y:S01]  /*5000*/  UMOV UR20, UR9 ;  /* 0x0000000900147c82 */ /* 0x000fe20008000000 */
[----:B------:R-:W-:Y:S01]  /*5010*/  SHF.L.U64.HI R128, R87, 0x1, R128 ;  /* 0x0000000157807819 */ /* 0x000fe20000010280 */
[----:B------:R-:W-:Y:S01]  /*5020*/  UMOV UR21, 0x1 ;  /* 0x0000000100157882 */ /* 0x000fe20000000000 */
[----:B------:R-:W-:Y:S01]  /*5030*/  SHF.L.U64.HI R129, R90, 0x1, R129 ;  /* 0x000000015a817819 */ /* 0x000fe20000010281 */
[----:B------:R-:W-:Y:S01]  /*5040*/  UMOV UR5, URZ ;  /* 0x000000ff00057c82 */ /* 0x000fe20008000000 */
[----:B------:R-:W-:-:S02]  /*5050*/  SHF.L.U64.HI R130, R92, 0x1, R5 ;  /* 0x000000015c827819 */ /* 0x000fc40000010205 */
[----:B------:R-:W-:Y:S02]  /*5060*/  SHF.L.U64.HI R131, R94, 0x1, R131 ;  /* 0x000000015e837819 */ /* 0x000fe40000010283 */
[----:B------:R-:W-:Y:S02]  /*5070*/  SHF.L.U64.HI R132, R98, 0x1, R7 ;  /* 0x0000000162847819 */ /* 0x000fe40000010207 */
[----:B------:R-:W-:Y:S02]  /*5080*/  SHF.L.U64.HI R133, R96, 0x1, R133 ;  /* 0x0000000160857819 */ /* 0x000fe40000010285 */
[----:B------:R-:W-:Y:S02]  /*5090*/  SHF.L.U64.HI R134, R119, 0x1, R134 ;  /* 0x0000000177867819 */ /* 0x000fe40000010286 */
[----:B------:R-:W-:Y:S02]  /*50a0*/  SHF.L.U64.HI R135, R118, 0x1, R135 ;  /* 0x0000000176877819 */ /* 0x000fe40000010287 */
        /* <DEDUP_REMOVED lines=14> */
[----:B------:R-:W-:-:S07]  /*5190*/  SHF.L.U64.HI R150, R84, 0x1, R11 ;  /* 0x0000000154967819 */ /* 0x000fce000001020b */
.L_x_11:
[-C--:B0-----:R-:W-:Y:S02]  /*51a0*/  LEA R4, P1, R89, R152.reuse, 0x1 ;  /* 0x0000009859047211 */ /* 0x081fe400078208ff */
[----:B------:R-:W-:Y:S02]  /*51b0*/  ISETP.GT.AND P5, PT, R3, 0x2, PT ;  /* 0x000000020300780c */ /* 0x000fe40003fa4270 */
[----:B------:R-:W-:Y:S01]  /*51c0*/  PRMT R16, RZ, 0x7610, R16 ;  /* 0x00007610ff107816 */ /* 0x000fe20000000010 */
[----:B------:R-:W-:Y:S01]  /*51d0*/  IMAD.X R5, R153, 0x1, R120, P1 ;  /* 0x0000000199057824 */ /* 0x000fe200008e0678 */
[----:B------:R-:W-:Y:S02]  /*51e0*/  LEA R6, P1, R95, R152, 0x1 ;  /* 0x000000985f067211 */ /* 0x000fe400078208ff */
[C---:B------:R-:W-:Y:S02]  /*51f0*/  ISETP.GT.AND P4, PT, R3.reuse, 0x3, PT ;  /* 0x000000030300780c */ /* 0x040fe40003f84270 */
[----:B------:R-:W-:Y:S01]  /*5200*/  ISETP.GT.AND P3, PT, R3, 0x4, PT ;  /* 0x000000040300780c */ /* 0x000fe20003f64270 */
[----:B------:R-:W-:Y:S01]  /*5210*/  IMAD.X R7, R153, 0x1, R122, P1 ;  /* 0x0000000199077824 */ /* 0x000fe200008e067a */
[----:B------:R-:W-:-:S02]  /*5220*/  ISETP.GT.AND P1, PT, R3, 0x5, PT ;  /* 0x000000050300780c */ /* 0x000fc40003f24270 */
[-C--:B------:R-:W-:Y:S01]  /*5230*/  LEA R10, P6, R91, R152.reuse, 0x1 ;  /* 0x000000985b0a7211 */ /* 0x080fe200078c08ff */
[----:B------:R0:W2:Y:S01]  /*5240*/  @P5 LDG.E.U16 R16, desc[UR22][R4.64] ;  /* 0x0000001604105981 */ /* 0x0000a2000c1e1500 */
[-C--:B------:R-:W-:Y:S02]  /*5250*/  LEA R8, P5, R88, R152.reuse, 0x1 ;  /* 0x0000009858087211 */ /* 0x080fe400078a08ff */
[----:B------:R-:W-:Y:S01]  /*5260*/  PRMT R17, RZ, 0x7610, R17 ;  /* 0x00007610ff117816 */ /* 0x000fe20000000011 */
[C---:B------:R-:W-:Y:S01]  /*5270*/  IMAD.X R11, R153.reuse, 0x1, R124, P6 ;  /* 0x00000001990b7824 */ /* 0x040fe200030e067c */
[----:B------:R-:W-:Y:S01]  /*5280*/  PRMT R18, RZ, 0x7610, R18 ;  /* 0x00007610ff127816 */ /* 0x000fe20000000012 */
[----:B------:R-:W-:Y:S01]  /*5290*/  IMAD.X R9, R153, 0x1, R123, P5 ;  /* 0x0000000199097824 */ /* 0x000fe200028e067b */
[----:B------:R-:W-:Y:S02]  /*52a0*/  PRMT R19, RZ, 0x7610, R19 ;  /* 0x00007610ff137816 */ /* 0x000fe40000000013 */
[----:B------:R1:W2:Y:S01]  /*52b0*/  @P4 LDG.E.U16 R17, desc[UR22][R6.64] ;  /* 0x0000001606114981 */ /* 0x0002a2000c1e1500 */
[----:B0-----:R-:W-:-:S02]  /*52c0*/  LEA R4, P5, R93, R152, 0x1 ;  /* 0x000000985d047211 */ /* 0x001fc400078a08ff */
[C---:B------:R-:W-:Y:S01]  /*52d0*/  ISETP.GT.AND P4, PT, R3.reuse, 0x6, PT ;  /* 0x000000060300780c */ /* 0x040fe20003f84270 */
[----:B------:R0:W3:Y:S01]  /*52e0*/  @P3 LDG.E.U16 R18, desc[UR22][R8.64] ;  /* 0x0000001608123981 */ /* 0x0000e2000c1e1500 */
[----:B------:R-:W-:Y:S01]  /*52f0*/  ISETP.GT.AND P3, PT, R3, 0x7, PT ;  /* 0x000000070300780c */ /* 0x000fe20003f64270 */
[----:B------:R-:W-:Y:S01]  /*5300*/  IMAD.X R5, R153, 0x1, R125, P5 ;  /* 0x0000000199057824 */ /* 0x000fe200028e067d */
[----:B------:R-:W-:Y:S01]  /*5310*/  PRMT R155, RZ, 0x7610, R155 ;  /* 0x00007610ff9b7816 */ /* 0x000fe2000000009b */
[----:B------:R4:W3:Y:S01]  /*5320*/  @P1 LDG.E.U16 R19, desc[UR22][R10.64] ;  /* 0x000000160a131981 */ /* 0x0008e2000c1e1500 */
[----:B------:R-:W-:Y:S02]  /*5330*/  ISETP.GT.AND P1, PT, R3, 0x8, PT ;  /* 0x000000080300780c */ /* 0x000fe40003f24270 */
[-C--:B-1----:R-:W-:Y:S02]  /*5340*/  LEA R6, P6, R97, R152.reuse, 0x1 ;  /* 0x0000009861067211 */ /* 0x082fe400078c08ff */
[----:B0-----:R-:W-:-:S02]  /*5350*/  LEA R8, P5, R86, R152, 0x1 ;  /* 0x0000009856087211 */ /* 0x001fc400078a08ff */
[----:B------:R-:W-:Y:S01]  /*5360*/  PRMT R157, RZ, 0x7610, R157 ;  /* 0x00007610ff9d7816 */ /* 0x000fe2000000009d */
[C---:B------:R-:W-:Y:S01]  /*5370*/  IMAD.X R7, R153.reuse, 0x1, R126, P6 ;  /* 0x0000000199077824 */ /* 0x040fe200030e067e */
[----:B------:R-:W-:Y:S01]  /*5380*/  PRMT R156, RZ, 0x7610, R156 ;  /* 0x00007610ff9c7816 */ /* 0x000fe2000000009c */
[----:B------:R-:W-:Y:S01]  /*5390*/  IMAD.X R9, R153, 0x1, R127, P5 ;  /* 0x0000000199097824 */ /* 0x000fe200028e067f */
[----:B----4-:R-:W-:Y:S01]  /*53a0*/  LEA R10, P6, R87, R152, 0x1 ;  /* 0x00000098570a7211 */ /* 0x010fe200078c08ff */
[----:B------:R0:W5:Y:S01]  /*53b0*/  @P4 LDG.E.U16 R155, desc[UR22][R4.64] ;  /* 0x00000016049b4981 */ /* 0x000162000c1e1500 */
[----:B------:R-:W-:-:S03]  /*53c0*/  ISETP.GT.AND P4, PT, R3, 0x9, PT ;  /* 0x000000090300780c */ /* 0x000fc60003f84270 */
[----:B------:R-:W5:Y:S01]  /*53d0*/  @P1 LDG.E.U16 R157, desc[UR22][R8.64] ;  /* 0x00000016089d1981 */ /* 0x000f62000c1e1500 */
[----:B------:R-:W-:Y:S01]  /*53e0*/  ISETP.GT.AND P1, PT, R3, 0xb, PT ;  /* 0x0000000b0300780c */ /* 0x000fe20003f24270 */
[----:B------:R-:W-:Y:S02]  /*53f0*/  IMAD.X R11, R153, 0x1, R128, P6 ;  /* 0x00000001990b7824 */ /* 0x000fe400030e0680 */
[----:B------:R1:W5:Y:S01]  /*5400*/  @P3 LDG.E.U16 R156, desc[UR22][R6.64] ;  /* 0x00000016069c3981 */ /* 0x000362000c1e1500 */
[----:B------:R-:W-:Y:S02]  /*5410*/  ISETP.GT.AND P3, PT, R3, 0xa, PT ;  /* 0x0000000a0300780c */ /* 0x000fe40003f64270 */
[-C--:B0-----:R-:W-:Y:S02]  /*5420*/  LEA R4, P5, R90, R152.reuse, 0x1 ;  /* 0x000000985a047211 */ /* 0x081fe400078a08ff */
[----:B------:R-:W-:Y:S02]  /*5430*/  PRMT R160, RZ, 0x7610, R160 ;  /* 0x00007610ffa07816 */ /* 0x000fe400000000a0 */
[----:B-1----:R-:W-:Y:S01]  /*5440*/  LEA R6, P6, R92, R152, 0x1 ;  /* 0x000000985c067211 */ /* 0x002fe200078c08ff */
[----:B------:R-:W-:Y:S01]  /*5450*/  IMAD.X R5, R153, 0x1, R129, P5 ;  /* 0x0000000199057824 */ /* 0x000fe200028e0681 */
[----:B------:R-:W-:-:S03]  /*5460*/  PRMT R158, RZ, 0x7610, R158 ;  /* 0x00007610ff9e7816 */ /* 0x000fc6000000009e */
[----:B------:R-:W-:Y:S01]  /*5470*/  IMAD.X R7, R153, 0x1, R130, P6 ;  /* 0x0000000199077824 */ /* 0x000fe200030e0682 */
[----:B------:R-:W-:Y:S02]  /*5480*/  PRMT R159, RZ, 0x7610, R159 ;  /* 0x00007610ff9f7816 */ /* 0x000fe4000000009f */
[----:B------:R-:W-:Y:S01]  /*5490*/  LEA R8, P5, R94, R152, 0x1 ;  /* 0x000000985e087211 */ /* 0x000fe200078a08ff */
[----:B------:R0:W5:Y:S04]  /*54a0*/  @P4 LDG.E.U16 R158, desc[UR22][R10.64] ;  /* 0x000000160a9e4981 */ /* 0x000168000c1e1500 */
[----:B------:R-:W5:Y:S01]  /*54b0*/  @P1 LDG.E.U16 R160, desc[UR22][R6.64] ;  /* 0x0000001606a01981 */ /* 0x000f62000c1e1500 */
[----:B------:R-:W-:Y:S01]  /*54c0*/  ISETP.GT.AND P1, PT, R3, 0xe, PT ;  /* 0x0000000e0300780c */ /* 0x000fe20003f24270 */
[----:B------:R-:W-:Y:S01]  /*54d0*/  IMAD.X R9, R153, 0x1, R131, P5 ;  /* 0x0000000199097824 */ /* 0x000fe200028e0683 */
[C---:B------:R-:W-:Y:S01]  /*54e0*/  ISETP.GT.AND P4, PT, R3.reuse, 0xc, PT ;  /* 0x0000000c0300780c */ /* 0x040fe20003f84270 */
[----:B------:R1:W5:Y:S01]  /*54f0*/  @P3 LDG.E.U16 R159, desc[UR22][R4.64] ;  /* 0x00000016049f3981 */ /* 0x000362000c1e1500 */
[----:B------:R-:W-:-:S02]  /*5500*/  ISETP.GT.AND P3, PT, R3, 0xd, PT ;  /* 0x0000000d0300780c */ /* 0x000fc40003f64270 */
        /* <DEDUP_REMOVED lines=23> */
[----:B------:R-:W5:Y:S04]  /*5680*/  @P4 LDG.E.U16 R164, desc[UR22][R6.64] ;  /* 0x0000001606a44981 */ /* 0x000f68000c1e1500 */
[----:B------:R-:W5:Y:S01]  /*5690*/  @P1 LDG.E.U16 R166, desc[UR22][R10.64] ;  /* 0x000000160aa61981 */ /* 0x000f62000c1e1500 */
[----:B------:R-:W-:Y:S01]  /*56a0*/  ISETP.GT.AND P1, PT, R3, 0x14, PT ;  /* 0x000000140300780c */ /* 0x000fe20003f24270 */
[----:B------:R-:W-:Y:S01]  /*56b0*/  IMAD.X R13, R153, 0x1, R137, P5 ;  /* 0x00000001990d7824 */ /* 0x000fe200028e0689 */
[----:B------:R-:W-:Y:S01]  /*56c0*/  ISETP.GT.AND P4, PT, R3, 0x12, PT ;  /* 0x000000120300780c */ /* 0x000fe20003f84270 */
[----:B------:R0:W5:Y:S01]  /*56d0*/  @P3 LDG.E.U16 R165, desc[UR22][R8.64] ;  /* 0x0000001608a53981 */ /* 0x000162000c1e1500 */
[----:B------:R-:W-:-:S02]  /*56e0*/  PRMT R169, RZ, 0x7610, R169 ;  /* 0x00007610ffa97816 */ /* 0x000fc400000000a9 */
[----:B------:R-:W-:Y:S02]  /*56f0*/  ISETP.GT.AND P3, PT, R3, 0x13, PT ;  /* 0x000000130300780c */ /* 0x000fe40003f64270 */
[----:B0-----:R-:W-:Y:S02]  /*5700*/  LEA R8, P5, R114, R152, 0x1 ;  /* 0x0000009872087211 */ /* 0x001fe400078a08ff */
[----:B------:R-:W-:-:S03]  /*5710*/  PRMT R167, RZ, 0x7610, R167 ;  /* 0x00007610ffa77816 */ /* 0x000fc600000000a7 */
[----:B------:R-:W-:Y:S01]  /*5720*/  IMAD.X R9, R153, 0x1, R139, P5 ;  /* 0x0000000199097824 */ /* 0x000fe200028e068b */
[-C--:B------:R-:W-:Y:S02]  /*5730*/  LEA R4, P5, R113, R152.reuse, 0x1 ;  /* 0x0000009871047211 */ /* 0x080fe400078a08ff */
[----:B------:R-:W-:Y:S01]  /*5740*/  LEA R6, P6, R115, R152, 0x1 ;  /* 0x0000009873067211 */ /* 0x000fe200078c08ff */
[----:B------:R0:W5:Y:S01]  /*5750*/  @P4 LDG.E.U16 R167, desc[UR22][R12.64] ;  /* 0x000000160ca74981 */ /* 0x000162000c1e1500 */
[----:B------:R-:W-:-:S03]  /*5760*/  PRMT R168, RZ, 0x7610, R168 ;  /* 0x00007610ffa87816 */ /* 0x000fc600000000a8 */
[----:B------:R1:W5:Y:S01]  /*5770*/  @P1 LDG.E.U16 R169, desc[UR22][R8.64] ;  /* 0x0000001608a91981 */ /* 0x000362000c1e1500 */
[----:B------:R-:W-:Y:S01]  /*5780*/  ISETP.GT.AND P1, PT, R3, 0x17, PT ;  /* 0x000000170300780c */ /* 0x000fe20003f24270 */
[C---:B------:R-:W-:Y:S02]  /*5790*/  IMAD.X R5, R153.reuse, 0x1, R140, P5 ;  /* 0x0000000199057824 */ /* 0x040fe400028e068c */
[----:B------:R-:W-:Y:S01]  /*57a0*/  IMAD.X R7, R153, 0x1, R138, P6 ;  /* 0x0000000199077824 */ /* 0x000fe200030e068a */
[----:B0-----:R-:W-:Y:S02]  /*57b0*/  LEA R12, P5, R111, R152, 0x1 ;  /* 0x000000986f0c7211 */ /* 0x001fe400078a08ff */
[----:B------:R-:W-:Y:S02]  /*57c0*/  PRMT R172, RZ, 0x7610, R172 ;  /* 0x00007610ffac7816 */ /* 0x000fe400000000ac */
[----:B------:R0:W5:Y:S01]  /*57d0*/  @P3 LDG.E.U16 R168, desc[UR22][R6.64] ;  /* 0x0000001606a83981 */ /* 0x000162000c1e1500 */
[----:B------:R-:W-:Y:S01]  /*57e0*/  ISETP.GT.AND P4, PT, R3, 0x15, PT ;  /* 0x000000150300780c */ /* 0x000fe20003f84270 */
[----:B------:R-:W-:Y:S01]  /*57f0*/  IMAD.X R13, R153, 0x1, R142, P5 ;  /* 0x00000001990d7824 */ /* 0x000fe200028e068e */
[----:B------:R-:W-:-:S02]  /*5800*/  ISETP.GT.AND P3, PT, R3, 0x16, PT ;  /* 0x000000160300780c */ /* 0x000fc40003f64270 */
[-C--:B------:R-:W-:Y:S02]  /*5810*/  LEA R10, P6, R112, R152.reuse, 0x1 ;  /* 0x00000098700a7211 */ /* 0x080fe400078c08ff */
[----:B------:R-:W5:Y:S01]  /*5820*/  @P1 LDG.E.U16 R172, desc[UR22][R12.64] ;  /* 0x000000160cac1981 */ /* 0x000f62000c1e1500 */
[----:B------:R-:W-:Y:S02]  /*5830*/  ISETP.GT.AND P1, PT, R3, 0x19, PT ;  /* 0x000000190300780c */ /* 0x000fe40003f24270 */
[----:B------:R-:W-:Y:S01]  /*5840*/  PRMT R170, RZ, 0x7610, R170 ;  /* 0x00007610ffaa7816 */ /* 0x000fe200000000aa */
[----:B------:R-:W-:Y:S01]  /*5850*/  IMAD.X R11, R153, 0x1, R141, P6 ;  /* 0x00000001990b7824 */ /* 0x000fe200030e068d */
[----:B------:R-:W-:Y:S02]  /*5860*/  PRMT R171, RZ, 0x7610, R171 ;  /* 0x00007610ffab7816 */ /* 0x000fe400000000ab */
[-C--:B-1----:R-:W-:Y:S02]  /*5870*/  LEA R8, P5, R109, R152.reuse, 0x1 ;  /* 0x000000986d087211 */ /* 0x082fe400078a08ff */
[----:B0-----:R-:W-:Y:S01]  /*5880*/  LEA R6, P6, R110, R152, 0x1 ;  /* 0x000000986e067211 */ /* 0x001fe200078c08ff */
[----:B------:R0:W5:Y:S01]  /*5890*/  @P4 LDG.E.U16 R170, desc[UR22][R4.64] ;  /* 0x0000001604aa4981 */ /* 0x000162000c1e1500 */
[----:B------:R-:W-:Y:S01]  /*58a0*/  PRMT R174, RZ, 0x7610, R174 ;  /* 0x00007610ffae7816 */ /* 0x000fe200000000ae */
[----:B------:R-:W-:Y:S01]  /*58b0*/  IMAD.X R9, R153, 0x1, R144, P5 ;  /* 0x0000000199097824 */ /* 0x000fe200028e0690 */
[C---:B------:R-:W-:Y:S01]  /*58c0*/  ISETP.GT.AND P4, PT, R3.reuse, 0x1a, PT ;  /* 0x0000001a0300780c */ /* 0x040fe20003f84270 */
[----:B------:R1:W5:Y:S01]  /*58d0*/  @P3 LDG.E.U16 R171, desc[UR22][R10.64] ;  /* 0x000000160aab3981 */ /* 0x000362000c1e1500 */
[----:B------:R-:W-:Y:S01]  /*58e0*/  ISETP.GT.AND P3, PT, R3, 0x18, PT ;  /* 0x000000180300780c */ /* 0x000fe20003f64270 */
[----:B------:R-:W-:-:S02]  /*58f0*/  IMAD.X R7, R153, 0x1, R143, P6 ;  /* 0x0000000199077824 */ /* 0x000fc400030e068f */
[----:B------:R-:W5:Y:S01]  /*5900*/  @P1 LDG.E.U16 R174, desc[UR22][R8.64] ;  /* 0x0000001608ae1981 */ /* 0x000f62000c1e1500 */
[-C--:B0-----:R-:W-:Y:S02]  /*5910*/  LEA R4, P6, R108, R152.reuse, 0x1 ;  /* 0x000000986c047211 */ /* 0x081fe400078c08ff */
[----:B------:R-:W-:Y:S02]  /*5920*/  PRMT R173, RZ, 0x7610, R173 ;  /* 0x00007610ffad7816 */ /* 0x000fe400000000ad */
[-C--:B-1----:R-:W-:Y:S01]  /*5930*/  LEA R10, P1, R107, R152.reuse, 0x1 ;  /* 0x000000986b0a7211 */ /* 0x082fe200078208ff */
[----:B------:R-:W-:Y:S01]  /*5940*/  IMAD.X R5, R153, 0x1, R145, P6 ;  /* 0x0000000199057824 */ /* 0x000fe200030e0691 */
[----:B------:R-:W-:Y:S02]  /*5950*/  PRMT R175, RZ, 0x7610, R175 ;  /* 0x00007610ffaf7816 */ /* 0x000fe400000000af */
[----:B------:R-:W-:Y:S01]  /*5960*/  ISETP.GT.AND P5, PT, R3, 0x1b, PT ;  /* 0x0000001b0300780c */ /* 0x000fe20003fa4270 */
[----:B------:R-:W-:Y:S01]  /*5970*/  IMAD.X R11, R153, 0x1, R146, P1 ;  /* 0x00000001990b7824 */ /* 0x000fe200008e0692 */
[----:B------:R-:W-:Y:S01]  /*5980*/  LEA R12, P6, R106, R152, 0x1 ;  /* 0x000000986a0c7211 */ /* 0x000fe200078c08ff */
[----:B------:R-:W5:Y:S01]  /*5990*/  @P3 LDG.E.U16 R173, desc[UR22][R6.64] ;  /* 0x0000001606ad3981 */ /* 0x000f62000c1e1500 */
[----:B------:R-:W-:-:S02]  /*59a0*/  ISETP.GT.AND P1, PT, R3, RZ, PT ;  /* 0x000000ff0300720c */ /* 0x000fc40003f24270 */
[C---:B------:R-:W-:Y:S01]  /*59b0*/  ISETP.GT.AND P3, PT, R3.reuse, 0x1d, PT ;  /* 0x0000001d0300780c */ /* 0x040fe20003f64270 */
[----:B------:R0:W5:Y:S01]  /*59c0*/  @P4 LDG.E.U16 R175, desc[UR22][R4.64] ;  /* 0x0000001604af4981 */ /* 0x000162000c1e1500 */
[----:B------:R-:W-:Y:S01]  /*59d0*/  ISETP.GT.AND P4, PT, R3, 0x1c, PT ;  /* 0x0000001c0300780c */ /* 0x000fe20003f84270 */
[C---:B------:R-:W-:Y:S01]  /*59e0*/  IMAD.X R13, R153.reuse, 0x1, R147, P6 ;  /* 0x00000001990d7824 */ /* 0x040fe200030e0693 */
[----:B------:R-:W-:Y:S02]  /*59f0*/  LEA R14, P6, R104, R152, 0x1 ;  /* 0x00000098680e7211 */ /* 0x000fe400078c08ff */
[----:B------:R-:W-:Y:S02]  /*5a00*/  PRMT R176, RZ, 0x7610, R176 ;  /* 0x00007610ffb07816 */ /* 0x000fe400000000b0 */
[----:B------:R-:W-:Y:S01]  /*5a10*/  PRMT R177, RZ, 0x7610, R177 ;  /* 0x00007610ffb17816 */ /* 0x000fe200000000b1 */
[----:B------:R-:W-:Y:S01]  /*5a20*/  IMAD.X R15, R153, 0x1, R148, P6 ;  /* 0x00000001990f7824 */ /* 0x000fe200030e0694 */
[----:B------:R-:W-:-:S02]  /*5a30*/  PRMT R178, RZ, 0x7610, R178 ;  /* 0x00007610ffb27816 */ /* 0x000fc400000000b2 */
[----:B0-----:R-:W-:Y:S01]  /*5a40*/  LEA R4, P6, R103, R152, 0x1 ;  /* 0x0000009867047211 */ /* 0x001fe200078c08ff */
[----:B------:R0:W5:Y:S01]  /*5a50*/  @P5 LDG.E.U16 R176, desc[UR22][R10.64] ;  /* 0x000000160ab05981 */ /* 0x000162000c1e1500 */
[----:B------:R-:W-:-:S03]  /*5a60*/  PRMT R151, RZ, 0x7610, R151 ;  /* 0x00007610ff977816 */ /* 0x000fc60000000097 */
[----:B------:R-:W5:Y:S01]  /*5a70*/  @P4 LDG.E.U16 R177, desc[UR22][R12.64] ;  /* 0x000000160cb14981 */ /* 0x000f62000c1e1500 */
[----:B------:R-:W-:Y:S01]  /*5a80*/  IMAD.X R5, R153, 0x1, R149, P6 ;  /* 0x0000000199057824 */ /* 0x000fe200030e0695 */
[C---:B------:R-:W-:Y:S02]  /*5a90*/  ISETP.GT.AND P4, PT, R3.reuse, 0x1f, PT ;  /* 0x0000001f0300780c */ /* 0x040fe40003f84270 */
[----:B------:R-:W5:Y:S01]  /*5aa0*/  @P3 LDG.E.U16 R178, desc[UR22][R14.64] ;  /* 0x000000160eb23981 */ /* 0x000f62000c1e1500 */
[----:B0-----:R-:W-:Y:S02]  /*5ab0*/  @P1 IMAD.MOV.U32 R10, RZ, RZ, R152 ;  /* 0x000000ffff0a1224 */ /* 0x001fe400078e0098 */
[----:B------:R-:W-:Y:S01]  /*5ac0*/  @P1 IMAD.MOV.U32 R11, RZ, RZ, R153 ;  /* 0x000000ffff0b1224 */ /* 0x000fe200078e0099 */
[C---:B------:R-:W-:Y:S02]  /*5ad0*/  ISETP.GT.AND P3, PT, R3.reuse, 0x1e, PT ;  /* 0x0000001e0300780c */ /* 0x040fe40003f64270 */
[----:B------:R-:W-:-:S02]  /*5ae0*/  ISETP.GT.AND P6, PT, R3, 0x1, PT ;  /* 0x000000010300780c */ /* 0x000fc40003fc4270 */
[----:B------:R0:W5:Y:S01]  /*5af0*/  @P1 LDG.E.U16 R151, desc[UR22][R10.64] ;  /* 0x000000160a971981 */ /* 0x000162000c1e1500 */
[-C--:B------:R-:W-:Y:S01]  /*5b00*/  IADD3 R8, P1, PT, R89, R152.reuse, RZ ;  /* 0x0000009859087210 */ /* 0x080fe20007f3e0ff */
[----:B------:R-:W-:Y:S01]  /*5b10*/  USHF.L.U32 UR4, UR4, 0x1f, URZ ;  /* 0x0000001f04047899 */ /* 0x000fe200080006ff */
[----:B------:R-:W-:Y:S02]  /*5b20*/  LEA R6, P5, R84, R152, 0x1 ;  /* 0x0000009854067211 */ /* 0x000fe400078a08ff */
[----:B------:R-:W-:Y:S01]  /*5b30*/  PRMT R179, RZ, 0x7610, R179 ;  /* 0x00007610ffb37816 */ /* 0x000fe200000000b3 */
[C---:B------:R-:W-:Y:S01]  /*5b40*/  IMAD.X R9, R153.reuse, 0x1, R85, P1 ;  /* 0x0000000199097824 */ /* 0x040fe200008e0655 */
[----:B------:R-:W-:Y:S01]  /*5b50*/  PRMT R154, RZ, 0x7610, R154 ;  /* 0x00007610ff9a7816 */ /* 0x000fe2000000009a */
[----:B------:R-:W-:Y:S01]  /*5b60*/  IMAD.X R7, R153, 0x1, R150, P5 ;  /* 0x0000000199077824 */ /* 0x000fe200028e0696 */
[----:B------:R-:W-:Y:S01]  /*5b70*/  PRMT R180, RZ, 0x7610, R180 ;  /* 0x00007610ffb47816 */ /* 0x000fe200000000b4 */
[----:B0-----:R-:W-:Y:S01]  /*5b80*/  IMAD.U32 R10, RZ, RZ, UR4 ;  /* 0x00000004ff0a7e24 */ /* 0x001fe2000f8e00ff */
[----:B------:R2:W5:Y:S04]  /*5b90*/  @P3 LDG.E.U16 R179, desc[UR22][R4.64] ;  /* 0x0000001604b33981 */ /* 0x000568000c1e1500 */
[----:B------:R3:W5:Y:S04]  /*5ba0*/  @P4 LDG.E.U16 R180, desc[UR22][R6.64] ;  /* 0x0000001606b44981 */ /* 0x000768000c1e1500 */
[----:B------:R0:W5:Y:S01]  /*5bb0*/  @P6 LDG.E.U16 R154, desc[UR22][R8.64] ;  /* 0x00000016089a6981 */ /* 0x000162000c1e1500 */
[----:B------:R-:W1:Y:S01]  /*5bc0*/  SYNCS.PHASECHK.TRANS64.TRYWAIT P1, [UR8], R10 ;  /* 0x0000000aff0075a7 */ /* 0x000e620008021108 */
[----:B--2---:R-:W-:-:S02]  /*5bd0*/  PRMT R5, R16, 0x5410, R17 ;  /* 0x0000541010057816 */ /* 0x004fc40000000011 */
[----:B---3--:R-:W-:Y:S01]  /*5be0*/  PRMT R6, R18, 0x5410, R19 ;  /* 0x0000541012067816 */ /* 0x008fe20000000013 */
[----:B01----:R-:W-:Y:S06]  /*5bf0*/  @!P1 BRA `(.L_x_9) ;  /* 0x0000004c007c9947 */ /* 0x003fec0003800000 */
.L_x_17:
[----:B-----5:R-:W-:Y:S01]  /*5c00*/  PRMT R7, R155, 0x5410, R156 ;  /* 0x000054109b077816 */ /* 0x020fe2000000009c */
[----:B------:R-:W-:Y:S01]  /*5c10*/  IMAD.WIDE R22, R121, 0x2, R22 ;  /* 0x0000000279167825 */ /* 0x000fe200078e0216 */
[----:B------:R-:W-:Y:S02]  /*5c20*/  PRMT R8, R157, 0x5410, R158 ;  /* 0x000054109d087816 */ /* 0x000fe4000000009e */
[----:B------:R-:W-:Y:S01]  /*5c30*/  PRMT R9, R159, 0x5410, R160 ;  /* 0x000054109f097816 */ /* 0x000fe200000000a0 */
[----:B------:R-:W-:Y:S01]  /*5c40*/  IMAD.WIDE R26, R121, 0x2, R26 ;  /* 0x00000002791a7825 */ /* 0x000fe200078e021a */
[----:B------:R-:W-:Y:S02]  /*5c50*/  PRMT R10, R161, 0x5410, R162 ;  /* 0x00005410a10a7816 */ /* 0x000fe400000000a2 */
[----:B------:R-:W-:Y:S01]  /*5c60*/  PRMT R11, R163, 0x5410, R164 ;  /* 0x00005410a30b7816 */ /* 0x000fe200000000a4 */
[----:B------:R-:W-:Y:S01]  /*5c70*/  IMAD.WIDE R30, R121, 0x2, R30 ;  /* 0x00000002791e7825 */ /* 0x000fe200078e021e */
[----:B------:R-:W-:-:S02]  /*5c80*/  PRMT R12, R165, 0x5410, R166 ;  /* 0x00005410a50c7816 */ /* 0x000fc400000000a6 */
[----:B------:R-:W-:Y:S01]  /*5c90*/  PRMT R13, R167, 0x5410, R168 ;  /* 0x00005410a70d7816 */ /* 0x000fe200000000a8 */
        /* <DEDUP_REMOVED lines=11> */
[----:B------:R-:W-:Y:S01]  /*5d50*/  ISETP.GE.AND P1, PT, R100, R3, PT ;  /* 0x000000036400720c */ /* 0x000fe20003f26270 */
[C---:B------:R-:W-:Y:S01]  /*5d60*/  IMAD.WIDE R50, R121.reuse, 0x2, R50 ;  /* 0x0000000279327825 */ /* 0x040fe200078e0232 */
[----:B------:R0:W-:Y:S01]  /*5d70*/  STTM.x16 tmem[UR12+0x80], R4 ;  /* 0x00008004000079ed */ /* 0x0001e2000824000c */
[----:B------:R-:W1:Y:S01]  /*5d80*/  FENCE.VIEW.ASYNC.T ;  /* 0x00000000000073c6 */ /* 0x000e620000000200 */
[----:B------:R-:W-:Y:S01]  /*5d90*/  PRMT R154, RZ, 0x7610, R154 ;  /* 0x00007610ff9a7816 */ /* 0x000fe2000000009a */
[----:B-1----:R-:W-:Y:S01]  /*5da0*/  BAR.SYNC.DEFER_BLOCKING 0x0 ;  /* 0x0000000000007b1d */ /* 0x002fe20000010000 */
[----:B------:R-:W-:Y:S01]  /*5db0*/  PRMT R156, RZ, 0x7610, R156 ;  /* 0x00007610ff9c7816 */ /* 0x000fe2000000009c */
[----:B------:R-:W-:Y:S01]  /*5dc0*/  IMAD.WIDE R54, R121, 0x2, R54 ;  /* 0x0000000279367825 */ /* 0x000fe200078e0236 */
[----:B------:R-:W-:-:S02]  /*5dd0*/  PRMT R158, RZ, 0x7610, R158 ;  /* 0x00007610ff9e7816 */ /* 0x000fc4000000009e */
[----:B------:R-:W-:Y:S01]  /*5de0*/  PRMT R160, RZ, 0x7610, R160 ;  /* 0x00007610ffa07816 */ /* 0x000fe200000000a0 */
[C---:B------:R-:W-:Y:S01]  /*5df0*/  IMAD.WIDE R58, R121.reuse, 0x2, R58 ;  /* 0x00000002793a7825 */ /* 0x040fe200078e023a */
[----:B------:R-:W-:Y:S02]  /*5e00*/  PRMT R162, RZ, 0x7610, R162 ;  /* 0x00007610ffa27816 */ /* 0x000fe400000000a2 */
[----:B------:R-:W-:Y:S01]  /*5e10*/  PRMT R164, RZ, 0x7610, R164 ;  /* 0x00007610ffa47816 */ /* 0x000fe200000000a4 */
[C---:B------:R-:W-:Y:S01]  /*5e20*/  IMAD.WIDE R62, R121.reuse, 0x2, R62 ;  /* 0x00000002793e7825 */ /* 0x040fe200078e023e */
[----:B------:R-:W-:Y:S02]  /*5e30*/  PRMT R166, RZ, 0x7610, R166 ;  /* 0x00007610ffa67816 */ /* 0x000fe400000000a6 */
        /* <DEDUP_REMOVED lines=8> */
[----:B------:R-:W-:Y:S01]  /*5ec0*/  PRMT R161, RZ, 0x7610, R161 ;  /* 0x00007610ffa17816 */ /* 0x000fe200000000a1 */
[----:B------:R-:W2:Y:S01]  /*5ed0*/  @!P1 LDG.E.U16 R154, desc[UR22][R50.64] ;  /* 0x00000016329a9981 */ /* 0x000ea2000c1e1500 */
[----:B------:R-:W-:Y:S01]  /*5ee0*/  PRMT R163, RZ, 0x7610, R163 ;  /* 0x00007610ffa37816 */ /* 0x000fe200000000a3 */
[C---:B------:R-:W-:Y:S01]  /*5ef0*/  IMAD.WIDE R78, R121.reuse, 0x2, R78 ;  /* 0x00000002794e7825 */ /* 0x040fe200078e024e */
[----:B------:R-:W-:Y:S01]  /*5f00*/  PRMT R165, RZ, 0x7610, R165 ;  /* 0x00007610ffa57816 */ /* 0x000fe200000000a5 */
[----:B------:R-:W3:Y:S01]  /*5f10*/  @!P1 LDG.E.U16 R156, desc[UR22][R46.64] ;  /* 0x000000162e9c9981 */ /* 0x000ee2000c1e1500 */
[----:B------:R-:W-:Y:S01]  /*5f20*/  PRMT R167, RZ, 0x7610, R167 ;  /* 0x00007610ffa77816 */ /* 0x000fe200000000a7 */
[----:B------:R-:W-:-:S02]  /*5f30*/  IMAD.WIDE R82, R121, 0x2, R82 ;  /* 0x0000000279527825 */ /* 0x000fc400078e0252 */
[----:B------:R-:W4:Y:S02]  /*5f40*/  @!P1 LDG.E.U16 R158, desc[UR22][R42.64] ;  /* 0x000000162a9e9981 */ /* 0x000f24000c1e1500 */
[C---:B------:R-:W-:Y:S01]  /*5f50*/  IMAD.WIDE R24, R121.reuse, 0x2, R24 ;  /* 0x0000000279187825 */ /* 0x040fe200078e0218 */
[----:B0-----:R-:W-:Y:S01]  /*5f60*/  PRMT R4, RZ, 0x7610, R4 ;  /* 0x00007610ff047816 */ /* 0x001fe20000000004 */
[----:B------:R-:W4:Y:S01]  /*5f70*/  @!P1 LDG.E.U16 R160, desc[UR22][R38.64] ;  /* 0x0000001626a09981 */ /* 0x000f22000c1e1500 */
[----:B------:R-:W-:Y:S01]  /*5f80*/  PRMT R6, RZ, 0x7610, R6 ;  /* 0x00007610ff067816 */ /* 0x000fe20000000006 */
[C---:B------:R-:W-:Y:S01]  /*5f90*/  IMAD.WIDE R28, R121.reuse, 0x2, R28 ;  /* 0x00000002791c7825 */ /* 0x040fe200078e021c */
[----:B------:R-:W-:Y:S01]  /*5fa0*/  PRMT R8, RZ, 0x7610, R8 ;  /* 0x00007610ff087816 */ /* 0x000fe20000000008 */
        /* <DEDUP_REMOVED lines=26> */
[----:B------:R-:W-:-:S02]  /*6150*/  IMAD.WIDE R56, R121, 0x2, R56 ;  /* 0x0000000279387825 */ /* 0x000fc400078e0238 */
[----:B------:R-:W4:Y:S02]  /*6160*/  @!P1 LDG.E.U16 R16, desc[UR22][R58.64] ;  /* 0x000000163a109981 */ /* 0x000f24000c1e1500 */
[C---:B------:R-:W-:Y:S02]  /*6170*/  IMAD.WIDE R60, R121.reuse, 0x2, R60 ;  /* 0x00000002793c7825 */ /* 0x040fe400078e023c */
[----:B------:R-:W4:Y:S02]  /*6180*/  @!P1 LDG.E.U16 R18, desc[UR22][R54.64] ;  /* 0x0000001636129981 */ /* 0x000f24000c1e1500 */
[C---:B------:R-:W-:Y:S02]  /*6190*/  IMAD.WIDE R64, R121.reuse, 0x2, R64 ;  /* 0x0000000279407825 */ /* 0x040fe400078e0240 */
[----:B------:R-:W4:Y:S02]  /*61a0*/  @!P1 LDG.E.U16 R164, desc[UR22][R30.64] ;  /* 0x000000161ea49981 */ /* 0x000f24000c1e1500 */
        /* <DEDUP_REMOVED lines=8> */
[----:B------:R-:W-:Y:S02]  /*6230*/  IMAD.WIDE R20, R121, 0x2, R20 ;  /* 0x0000000279147825 */ /* 0x000fe400078e0214 */
[----:B------:R-:W4:Y:S04]  /*6240*/  @!P1 LDG.E.U16 R5, desc[UR22][R80.64] ;  /* 0x0000001650059981 */ /* 0x000f28000c1e1500 */
        /* <DEDUP_REMOVED lines=12> */
[----:B------:R-:W4:Y:S01]  /*6310*/  @!P1 LDG.E.U16 R167, desc[UR22][R20.64] ;  /* 0x0000001614a79981 */ /* 0x000f22000c1e1500 */
[----:B------:R-:W-:Y:S01]  /*6320*/  BAR.SYNC.DEFER_BLOCKING 0x0 ;  /* 0x0000000000007b1d */ /* 0x000fe20000010000 */
[----:B------:R-:W-:-:S04]  /*6330*/  ULEA UR8, UR21, UR11, 0x3 ;  /* 0x0000000b15087291 */ /* 0x000fc8000f8e18ff */
[----:B------:R-:W-:Y:S01]  /*6340*/  UIADD3 UR8, UPT, UPT, UR8, 0x4000, URZ ;  /* 0x0000400008087890 */ /* 0x000fe2000fffe0ff */
[----:B--2---:R0:W-:Y:S04]  /*6350*/  STS.U16 [R101+UR11+0x3000], R154 ;  /* 0x0030009a65007988 */ /* 0x0041e8000800040b */
[----:B---3--:R0:W-:Y:S04]  /*6360*/  STS.U16 [R101+UR11+0x3200], R156 ;  /* 0x0032009c65007988 */ /* 0x0081e8000800040b */
[----:B----4-:R0:W-:Y:S04]  /*6370*/  STS.U16 [R101+UR11+0x3400], R158 ;  /* 0x0034009e65007988 */ /* 0x0101e8000800040b */
[----:B------:R0:W-:Y:S04]  /*6380*/  STS.U16 [R101+UR11+0x3600], R160 ;  /* 0x003600a065007988 */ /* 0x0001e8000800040b */
        /* <DEDUP_REMOVED lines=27> */
[----:B------:R0:W-:Y:S01]  /*6540*/  STS.U16 [R102+UR11+0x3f00], R167 ;  /* 0x003f00a766007988 */ /* 0x0001e2000800040b */
[----:B------:R1:W-:Y:S06]  /*6550*/  MEMBAR.ALL.CTA ;  /* 0x0000000000007992 */ /* 0x0003ec0000008000 */
[----:B-1----:R-:W1:Y:S02]  /*6560*/  FENCE.VIEW.ASYNC.S ;  /* 0x00000000000073c6 */ /* 0x002e640000000000 */
[----:B-1----:R-:W-:Y:S06]  /*6570*/  BAR.SYNC.DEFER_BLOCKING 0x0 ;  /* 0x0000000000007b1d */ /* 0x002fec0000010000 */
[----:B------:R-:W-:Y:S05]  /*6580*/  @P0 BRA `(.L_x_10) ;  /* 0x0000000000340947 */ /* 0x000fea0003800000 */
[----:B------:R-:W-:Y:S01]  /*6590*/  UIADD3 UR24, UPT, UPT, UR10, 0x88, URZ ;  /* 0x000000880a187890 */ /* 0x000fe2000fffe0ff */
[----:B------:R-:W-:Y:S01]  /*65a0*/  UMOV UR16, UR6 ;  /* 0x0000000600107c82 */ /* 0x000fe20008000000 */
[----:B------:R-:W-:Y:S01]  /*65b0*/  UMOV UR17, 0x80004020 ;  /* 0x8000402000117882 */ /* 0x000fe20000000000 */
[----:B------:R-:W-:Y:S01]  /*65c0*/  UMOV UR18, 0x0 ;  /* 0x0000000000127882 */ /* 0x000fe20000000000 */
[----:B------:R-:W-:Y:S01]  /*65d0*/  UMOV UR19, 0x8200010 ;  /* 0x0820001000137882 */ /* 0x000fe20000000000 */
[----:B------:R-:W-:Y:S01]  /*65e0*/  UMOV UR9, URZ ;  /* 0x000000ff00097c82 */ /* 0x000fe20008000000 */
[----:B------:R-:W-:Y:S01]  /*65f0*/  UMOV UR26, 0x0 ;  /* 0x00000000001a7882 */ /* 0x000fe20000000000 */
[----:B------:R-:W-:Y:S01]  /*6600*/  UMOV UR27, 0x8200010 ;  /* 0x08200010001b7882 */ /* 0x000fe20000000000 */
[----:B------:R1:W-:Y:S01]  /*6610*/  UTCHMMA tmem[UR13], gdesc[UR16], tmem[UR10], tmem[UR18], idesc[UR19], UPT ;  /* 0x00ff12100d0079ea */ /* 0x0003e2000b80000a */
[----:B------:R-:W-:Y:S01]  /*6620*/  UMOV UR4, UR8 ;  /* 0x0000000800047c82 */ /* 0x000fe20008000000 */
[----:B------:R1:W-:Y:S01]  /*6630*/  UTCHMMA tmem[UR24], gdesc[UR14], tmem[UR10], tmem[UR26], idesc[UR27], UPT ;  /* 0x00ff1a0e180079ea */ /* 0x0003e2000b80000a */
[----:B------:R1:W-:Y:S01]  /*6640*/  UTCBAR [UR4], URZ ;  /* 0x000000ff040073e9 */ /* 0x0003e200080000ff */
[----:B------:R-:W-:-:S02]  /*6650*/  NOP ;  /* 0x0000000000007918 */ /* 0x000fc40000000000 */
.L_x_10:
[----:B------:R-:W-:Y:S01]  /*6660*/  UIADD3 UR21, UPT, UPT, UR21, 0x1, URZ ;  /* 0x0000000115157890 */ /* 0x000fe2000fffe0ff */
[----:B------:R-:W-:Y:S01]  /*6670*/  IMAD.WIDE R152, R105, 0x2, R152 ;  /* 0x0000000269987825 */ /* 0x000fe200078e0298 */
[----:B------:R-:W-:Y:S02]  /*6680*/  UIADD3 UR20, UPT, UPT, UR20, -0x1, URZ ;  /* 0xffffffff14147890 */ /* 0x000fe4000fffe0ff */
[----:B------:R-:W-:Y:S01]  /*6690*/  UISETP.GT.AND UP1, UPT, UR21, 0x1, UPT ;  /* 0x000000011500788c */ /* 0x000fe2000bf24270 */
[----:B------:R-:W-:-:S03]  /*66a0*/  VIADD R3, R3, 0xffffffe0 ;  /* 0xffffffe003037836 */ /* 0x000fc60000000000 */
[----:B-1----:R-:W-:Y:S02]  /*66b0*/  USEL UR4, URZ, 0x1, !UP1 ;  /* 0x00000001ff047887 */ /* 0x002fe4000c800000 */
[----:B------:R-:W-:Y:S02]  /*66c0*/  USEL UR21, UR21, URZ, !UP1 ;  /* 0x000000ff15157287 */ /* 0x000fe4000c800000 */
[----:B------:R-:W-:Y:S02]  /*66d0*/  UISETP.NE.U32.AND UP1, UPT, UR20, URZ, UPT ;  /* 0x000000ff1400728c */ /* 0x000fe4000bf25070 */
[----:B------:R-:W-:-:S03]  /*66e0*/  ULOP3.LUT UR9, UR5, UR4, URZ, 0x3c, !UPT ;  /* 0x0000000405097292 */ /* 0x000fc6000f8e3cff */
[----:B------:R-:W-:-:S04]  /*66f0*/  UMOV UR4, UR5 ;  /* 0x0000000500047c82 */ /* 0x000fc80008000000 */
[----:B------:R-:W-:Y:S01]  /*6700*/  UMOV UR5, UR9 ;  /* 0x0000000900057c82 */ /* 0x000fe20008000000 */
[----:B------:R-:W-:Y:S05]  /*6710*/  BRA.U UP1, `(.L_x_11) ;  /* 0xffffffe901a07547 */ /* 0x000fea000b83ffff */
.L_x_8:
[----:B------:R-:W1:Y:S01]  /*6720*/  LDCU UR5, c[0x0][0x3b8] ;  /* 0x00007700ff0577ac */ /* 0x000e620008000800 */
[----:B------:R-:W-:Y:S01]  /*6730*/  ISETP.GE.AND P0, PT, R99, 0x20, PT ;  /* 0x000000206300780c */ /* 0x000fe20003f06270 */
[----:B------:R-:W2:Y:S01]  /*6740*/  LDCU UR6, c[0x0][0x3b4] ;  /* 0x00007680ff0677ac */ /* 0x000ea20008000800 */
[----:B------:R-:W3:Y:S01]  /*6750*/  LDCU.128 UR16, c[0x0][0x390] ;  /* 0x00007200ff1077ac */ /* 0x000ee20008000c00 */
[----:B-1----:R-:W-:-:S10]  /*6760*/  IMAD R132, R0, UR5, RZ ;  /* 0x0000000500847c24 */ /* 0x002fd4000f8e02ff */
[----:B------:R-:W-:Y:S05]  /*6770*/  @!P0 BRA `(.L_x_12) ;  /* 0x0000000000108947 */ /* 0x000fea0003800000 */
[----:B------:R-:W-:-:S06]  /*6780*/  USHF.L.U32 UR4, UR4, 0x1f, URZ ;  /* 0x0000001f04047899 */ /* 0x000fcc00080006ff */
[----:B------:R-:W-:-:S04]  /*6790*/  IMAD.U32 R3, RZ, RZ, UR4 ;  /* 0x00000004ff037e24 */ /* 0x000fc8000f8e00ff */
[----:B------:R-:W1:Y:S02]  /*67a0*/  SYNCS.PHASECHK.TRANS64.TRYWAIT P0, [UR8], R3 ;  /* 0x00000003ff0075a7 */ /* 0x000e640008001108 */
[----:B-1----:R-:W-:Y:S05]  /*67b0*/  @!P0 BRA `(.L_x_13) ;  /* 0x0000004000988947 */ /* 0x002fea0003800000 */
.L_x_12:
[----:B------:R-:W-:Y:S01]  /*67c0*/  BAR.SYNC.DEFER_BLOCKING 0x0 ;  /* 0x0000000000007b1d */ /* 0x000fe20000010000 */
[----:B------:R-:W-:Y:S01]  /*67d0*/  VIADD R133, R132, UR5 ;  /* 0x0000000584857c36 */ /* 0x000fe20008000000 */
[----:B---3--:R-:W-:Y:S01]  /*67e0*/  ISETP.GE.AND P0, PT, R2, UR18, PT ;  /* 0x0000001202007c0c */ /* 0x008fe2000bf06270 */
[C---:B------:R-:W-:Y:S02]  /*67f0*/  VIADD R136, R0.reuse, 0x1 ;  /* 0x0000000100887836 */ /* 0x040fe40000000000 */
[----:B------:R-:W-:Y:S01]  /*6800*/  VIADD R134, R133, UR5 ;  /* 0x0000000585867c36 */ /* 0x000fe20008000000 */
[----:B------:R-:W1:Y:S01]  /*6810*/  LDCU UR4, c[0x0][0x39c] ;  /* 0x00007380ff0477ac */ /* 0x000e620008000800 */
[----:B------:R-:W-:Y:S01]  /*6820*/  VIADD R137, R0, 0x3 ;  /* 0x0000000300897836 */ /* 0x000fe20000000000 */
[----:B------:R-:W-:Y:S01]  /*6830*/  ISETP.LT.AND P3, PT, R136, UR19, !P0 ;  /* 0x0000001388007c0c */ /* 0x000fe2000c761270 */
[----:B------:R-:W-:Y:S01]  /*6840*/  VIADD R135, R134, UR5 ;  /* 0x0000000586877c36 */ /* 0x000fe20008000000 */
[----:B------:R-:W3:Y:S01]  /*6850*/  LDCU UR7, c[0x0][0x39c] ;  /* 0x00007380ff0777ac */ /* 0x000ee20008000800 */
[----:B------:R-:W-:Y:S01]  /*6860*/  VIADD R138, R0, 0x2 ;  /* 0x00000002008a7836 */ /* 0x000fe20000000000 */
[----:B------:R-:W-:Y:S01]  /*6870*/  ISETP.LT.AND P4, PT, R137, UR19, !P0 ;  /* 0x0000001389007c0c */ /* 0x000fe2000c781270 */
[----:B------:R-:W-:Y:S01]  /*6880*/  VIADD R136, R135, UR5 ;  /* 0x0000000587887c36 */ /* 0x000fe20008000000 */
[----:B------:R-:W4:Y:S01]  /*6890*/  LDCU UR8, c[0x0][0x39c] ;  /* 0x00007380ff0877ac */ /* 0x000f220008000800 */
[----:B--2---:R-:W-:Y:S01]  /*68a0*/  IMAD R3, R2, UR6, RZ ;  /* 0x0000000602037c24 */ /* 0x004fe2000f8e02ff */
[----:B------:R-:W-:Y:S01]  /*68b0*/  ISETP.LT.AND P1, PT, R138, UR19, !P0 ;  /* 0x000000138a007c0c */ /* 0x000fe2000c721270 */
[----:B------:R-:W-:Y:S01]  /*68c0*/  VIADD R137, R136, UR5 ;  /* 0x0000000588897c36 */ /* 0x000fe20008000000 */
[----:B------:R-:W2:Y:S01]  /*68d0*/  LDCU UR6, c[0x0][0x39c] ;  /* 0x00007380ff0677ac */ /* 0x000ea20008000800 */
[----:B------:R-:W-:Y:S01]  /*68e0*/  VIADD R170, R0, 0x4 ;  /* 0x0000000400aa7836 */ /* 0x000fe20000000000 */
[----:B------:R-:W-:Y:S01]  /*68f0*/  LEA R2, P5, R3, UR16, 0x1 ;  /* 0x0000001003027c11 */ /* 0x000fe2000f8a08ff */
[----:B------:R-:W-:-:S02]  /*6900*/  VIADD R138, R137, UR5 ;  /* 0x00000005898a7c36 */ /* 0x000fc40008000000 */
[----:B------:R-:W-:Y:S01]  /*6910*/  VIADD R169, R0, 0x5 ;  /* 0x0000000500a97836 */ /* 0x000fe20000000000 */
[----:B------:R-:W5:Y:S02]  /*6920*/  @!P2 SYNCS.CCTL.IV [UR11+0x4000] ;  /* 0x00400000ff00a9b1 */ /* 0x000f64000800000b */
[----:B-----5:R-:W-:Y:S01]  /*6930*/  BAR.SYNC.DEFER_BLOCKING 0x0 ;  /* 0x0000000000007b1d */ /* 0x020fe20000010000 */
[----:B------:R-:W-:Y:S02]  /*6940*/  LEA.HI.X.SX32 R3, R3, UR17, 0x1, P5 ;  /* 0x0000001103037c11 */ /* 0x000fe4000a8f0eff */
[CC--:B------:R-:W-:Y:S02]  /*6950*/  LEA R144, P5, R132.reuse, R2.reuse, 0x1 ;  /* 0x0000000284907211 */ /* 0x0c0fe400078a08ff */
[C---:B------:R-:W-:Y:S02]  /*6960*/  LEA R146, P6, R133.reuse, R2, 0x1 ;  /* 0x0000000285927211 */ /* 0x040fe400078c08ff */
[-C--:B------:R-:W-:Y:S01]  /*6970*/  LEA.HI.X.SX32 R145, R132, R3.reuse, 0x1, P5 ;  /* 0x0000000384917211 */ /* 0x080fe200028f0eff */
[----:B0-----:R-:W0:Y:S01]  /*6980*/  LDTM.x128 R4, tmem[UR12] ;  /* 0x0000000c000479ee */ /* 0x001e2200083c0000 */
[----:B------:R-:W-:-:S02]  /*6990*/  LEA.HI.X.SX32 R147, R133, R3, 0x1, P6 ;  /* 0x0000000385937211 */ /* 0x000fc400030f0eff */
[CC--:B------:R-:W-:Y:S02]  /*69a0*/  LEA R148, P5, R134.reuse, R2.reuse, 0x1 ;  /* 0x0000000286947211 */ /* 0x0c0fe400078a08ff */
[CC--:B------:R-:W-:Y:S02]  /*69b0*/  LEA R150, P6, R135.reuse, R2.reuse, 0x1 ;  /* 0x0000000287967211 */ /* 0x0c0fe400078c08ff */
[-C--:B------:R-:W-:Y:S02]  /*69c0*/  LEA.HI.X.SX32 R149, R134, R3.reuse, 0x1, P5 ;  /* 0x0000000386957211 */ /* 0x080fe400028f0eff */
[-C--:B------:R-:W-:Y:S02]  /*69d0*/  LEA R152, P5, R136, R2.reuse, 0x1 ;  /* 0x0000000288987211 */ /* 0x080fe400078a08ff */
[----:B------:R-:W-:Y:S02]  /*69e0*/  LEA.HI.X.SX32 R151, R135, R3, 0x1, P6 ;  /* 0x0000000387977211 */ /* 0x000fe400030f0eff */
[----:B------:R-:W-:-:S02]  /*69f0*/  LEA R156, P6, R138, R2, 0x1 ;  /* 0x000000028a9c7211 */ /* 0x000fc400078c08ff */
[-C--:B------:R-:W-:Y:S01]  /*6a00*/  LEA.HI.X.SX32 R153, R136, R3.reuse, 0x1, P5 ;  /* 0x0000000388997211 */ /* 0x080fe200028f0eff */
[----:B------:R-:W5:Y:S01]  /*6a10*/  @!P2 SYNCS.CCTL.IV [UR11+0x4008] ;  /* 0x00400800ff00a9b1 */ /* 0x000f62000800000b */
[C---:B------:R-:W-:Y:S01]  /*6a20*/  LEA R154, P2, R137.reuse, R2, 0x1 ;  /* 0x00000002899a7211 */ /* 0x040fe200078408ff */
[----:B------:R-:W-:Y:S01]  /*6a30*/  NOP ;  /* 0x0000000000007918 */ /* 0x000fe20000000000 */
[CC--:B------:R-:W-:Y:S02]  /*6a40*/  LEA.HI.X.SX32 R157, R138.reuse, R3.reuse, 0x1, P6 ;  /* 0x000000038a9d7211 */ /* 0x0c0fe400030f0eff */
[----:B------:R-:W-:Y:S02]  /*6a50*/  LEA.HI.X.SX32 R155, R137, R3, 0x1, P2 ;  /* 0x00000003899b7211 */ /* 0x000fe400010f0eff */
[----:B0-----:R-:W-:Y:S01]  /*6a60*/  F2FP.F16.F32.PACK_AB R168, R5, R4 ;  /* 0x0000000405a8723e */ /* 0x001fe200000000ff */
[----:B------:R-:W-:Y:S01]  /*6a70*/  VIADD R4, R138, UR5 ;  /* 0x000000058a047c36 */ /* 0x000fe20008000000 */
[----:B------:R-:W-:Y:S01]  /*6a80*/  F2FP.F16.F32.PACK_AB R6, R7, R6 ;  /* 0x000000060706723e */ /* 0x000fe200000000ff */
[----:B------:R-:W-:Y:S01]  /*6a90*/  VIADD R7, R0, 0x7 ;  /* 0x0000000700077836 */ /* 0x000fe20000000000 */
[----:B------:R-:W-:Y:S01]  /*6aa0*/  F2FP.F16.F32.PACK_AB R8, R9, R8 ;  /* 0x000000080908723e */ /* 0x000fe200000000ff */
[C---:B------:R-:W-:Y:S01]  /*6ab0*/  VIADD R5, R4.reuse, UR5 ;  /* 0x0000000504057c36 */ /* 0x040fe20008000000 */
[----:B------:R-:W-:-:S02]  /*6ac0*/  LEA R158, P2, R4, R2, 0x1 ;  /* 0x00000002049e7211 */ /* 0x000fc400078408ff */
[----:B------:R-:W-:Y:S01]  /*6ad0*/  PRMT R9, R6, 0x7632, R9 ;  /* 0x0000763206097816 */ /* 0x000fe20000000009 */
[C---:B------:R-:W-:Y:S01]  /*6ae0*/  VIADD R132, R5.reuse, UR5 ;  /* 0x0000000505847c36 */ /* 0x040fe20008000000 */
[CC--:B------:R-:W-:Y:S02]  /*6af0*/  LEA R160, P5, R5.reuse, R2.reuse, 0x1 ;  /* 0x0000000205a07211 */ /* 0x0c0fe400078a08ff */
[-C--:B------:R-:W-:Y:S01]  /*6b00*/  LEA.HI.X.SX32 R159, R4, R3.reuse, 0x1, P2 ;  /* 0x00000003049f7211 */ /* 0x080fe200010f0eff */
[C---:B------:R-:W-:Y:S01]  /*6b10*/  VIADD R133, R132.reuse, UR5 ;  /* 0x0000000584857c36 */ /* 0x040fe20008000000 */
[-C--:B------:R-:W-:Y:S02]  /*6b20*/  LEA R162, P6, R132, R2.reuse, 0x1 ;  /* 0x0000000284a27211 */ /* 0x080fe400078c08ff */
[----:B------:R-:W-:Y:S01]  /*6b30*/  LEA.HI.X.SX32 R161, R5, R3, 0x1, P5 ;  /* 0x0000000305a17211 */ /* 0x000fe200028f0eff */
[C---:B------:R-:W-:Y:S01]  /*6b40*/  VIADD R134, R133.reuse, UR5 ;  /* 0x0000000585867c36 */ /* 0x040fe20008000000 */
[----:B------:R-:W-:-:S02]  /*6b50*/  LEA R164, P2, R133, R2, 0x1 ;  /* 0x0000000285a47211 */ /* 0x000fc400078408ff */
[-C--:B------:R-:W-:Y:S01]  /*6b60*/  LEA.HI.X.SX32 R163, R132, R3.reuse, 0x1, P6 ;  /* 0x0000000384a37211 */ /* 0x080fe200030f0eff */
[C---:B------:R-:W-:Y:S01]  /*6b70*/  VIADD R135, R134.reuse, UR5 ;  /* 0x0000000586877c36 */ /* 0x040fe20008000000 */
[CC--:B------:R-:W-:Y:S02]  /*6b80*/  LEA R140, P5, R134.reuse, R2.reuse, 0x1 ;  /* 0x00000002868c7211 */ /* 0x0c0fe400078a08ff */
[-C--:B------:R-:W-:Y:S01]  /*6b90*/  LEA.HI.X.SX32 R165, R133, R3.reuse, 0x1, P2 ;  /* 0x0000000385a57211 */ /* 0x080fe200010f0eff */
[C---:B------:R-:W-:Y:S01]  /*6ba0*/  VIADD R4, R135.reuse, UR5 ;  /* 0x0000000587047c36 */ /* 0x040fe20008000000 */
[C---:B------:R-:W-:Y:S02]  /*6bb0*/  LEA R142, P6, R135.reuse, R2, 0x1 ;  /* 0x00000002878e7211 */ /* 0x040fe400078c08ff */
[-C--:B------:R-:W-:Y:S01]  /*6bc0*/  LEA.HI.X.SX32 R141, R134, R3.reuse, 0x1, P5 ;  /* 0x00000003868d7211 */ /* 0x080fe200028f0eff */
[----:B------:R-:W-:Y:S01]  /*6bd0*/  VIADD R5, R4, UR5 ;  /* 0x0000000504057c36 */ /* 0x000fe20008000000 */
[----:B------:R-:W-:-:S02]  /*6be0*/  LEA.HI.X.SX32 R143, R135, R3, 0x1, P6 ;  /* 0x00000003878f7211 */ /* 0x000fc400030f0eff */
[-C--:B------:R-:W-:Y:S01]  /*6bf0*/  LEA R138, P5, R4, R2.reuse, 0x1 ;  /* 0x00000002048a7211 */ /* 0x080fe200078a08ff */
[C---:B------:R-:W-:Y:S01]  /*6c00*/  VIADD R133, R5.reuse, UR5 ;  /* 0x0000000505857c36 */ /* 0x040fe20008000000 */
[-C--:B------:R-:W-:Y:S02]  /*6c10*/  LEA R136, P6, R5, R2.reuse, 0x1 ;  /* 0x0000000205887211 */ /* 0x080fe400078c08ff */
[----:B------:R-:W-:Y:S01]  /*6c20*/  ISETP.LT.AND P2, PT, R0, UR19, !P0 ;  /* 0x0000001300007c0c */ /* 0x000fe2000c741270 */
[----:B------:R-:W-:Y:S01]  /*6c30*/  VIADD R166, R133, UR5 ;  /* 0x0000000585a67c36 */ /* 0x000fe20008000000 */
[-C--:B------:R-:W-:Y:S02]  /*6c40*/  LEA.HI.X.SX32 R137, R5, R3.reuse, 0x1, P6 ;  /* 0x0000000305897211 */ /* 0x080fe400030f0eff */
[----:B------:R-:W-:Y:S01]  /*6c50*/  LEA.HI.X.SX32 R139, R4, R3, 0x1, P5 ;  /* 0x00000003048b7211 */ /* 0x000fe200028f0eff */
[----:B------:R-:W-:Y:S01]  /*6c60*/  VIADD R167, R166, UR5 ;  /* 0x00000005a6a77c36 */ /* 0x000fe20008000000 */
[----:B------:R-:W-:-:S02]  /*6c70*/  LEA R134, P6, R133, R2, 0x1 ;  /* 0x0000000285867211 */ /* 0x000fc400078c08ff */
[CC--:B------:R-:W-:Y:S02]  /*6c80*/  LEA R132, P5, R166.reuse, R2.reuse, 0x1 ;  /* 0x00000002a6847211 */ /* 0x0c0fe400078a08ff */
[-C--:B------:R-:W-:Y:S02]  /*6c90*/  LEA.HI.X.SX32 R135, R133, R3.reuse, 0x1, P6 ;  /* 0x0000000385877211 */ /* 0x080fe400030f0eff */
[----:B------:R-:W-:Y:S01]  /*6ca0*/  LEA.HI.X.SX32 R133, R166, R3, 0x1, P5 ;  /* 0x00000003a6857211 */ /* 0x000fe200028f0eff */
[----:B------:R-:W-:Y:S01]  /*6cb0*/  VIADD R166, R0, 0x6 ;  /* 0x0000000600a67836 */ /* 0x000fe20000000000 */
[----:B------:R0:W-:Y:S01]  /*6cc0*/  @P2 STG.E.U16 desc[UR22][R144.64], R168 ;  /* 0x000000a890002986 */ /* 0x0001e2000c101516 */
[----:B------:R-:W-:Y:S02]  /*6cd0*/  ISETP.LT.AND P5, PT, R170, UR19, !P0 ;  /* 0x00000013aa007c0c */ /* 0x000fe4000c7a1270 */
[----:B------:R-:W-:Y:S02]  /*6ce0*/  LEA R4, P6, R167, R2, 0x1 ;  /* 0x00000002a7047211 */ /* 0x000fe400078c08ff */
[----:B------:R-:W-:-:S02]  /*6cf0*/  ISETP.LT.AND P2, PT, R166, UR19, !P0 ;  /* 0x00000013a6007c0c */ /* 0x000fc4000c741270 */
[----:B------:R-:W-:Y:S01]  /*6d00*/  PRMT R166, R6, 0x7610, R166 ;  /* 0x0000761006a67816 */ /* 0x000fe200000000a6 */
[----:B------:R-:W-:Y:S01]  /*6d10*/  VIADD R6, R0, 0x9 ;  /* 0x0000000900067836 */ /* 0x000fe20000000000 */
[C---:B------:R-:W-:Y:S01]  /*6d20*/  LEA.HI.X.SX32 R5, R167.reuse, R3, 0x1, P6 ;  /* 0x00000003a7057211 */ /* 0x040fe200030f0eff */
[----:B------:R-:W-:Y:S01]  /*6d30*/  VIADD R167, R167, UR5 ;  /* 0x00000005a7a77c36 */ /* 0x000fe20008000000 */
[----:B------:R-:W-:Y:S02]  /*6d40*/  ISETP.LT.AND P6, PT, R169, UR19, !P0 ;  /* 0x00000013a9007c0c */ /* 0x000fe4000c7c1270 */
[----:B0-----:R-:W-:Y:S02]  /*6d50*/  PRMT R145, R168, 0x7632, R145 ;  /* 0x00007632a8917816 */ /* 0x001fe40000000091 */
[----:B------:R-:W-:Y:S02]  /*6d60*/  F2FP.F16.F32.PACK_AB R10, R11, R10 ;  /* 0x0000000a0b0a723e */ /* 0x000fe400000000ff */
[----:B------:R-:W-:Y:S01]  /*6d70*/  F2FP.F16.F32.PACK_AB R12, R13, R12 ;  /* 0x0000000c0d0c723e */ /* 0x000fe200000000ff */
[----:B------:R-:W-:Y:S01]  /*6d80*/  @P3 STG.E.U16 desc[UR22][R146.64], R145 ;  /* 0x0000009192003986 */ /* 0x000fe2000c101516 */
[----:B------:R-:W-:Y:S01]  /*6d90*/  ISETP.LT.AND P3, PT, R7, UR19, !P0 ;  /* 0x0000001307007c0c */ /* 0x000fe2000c761270 */
[C---:B------:R-:W-:Y:S01]  /*6da0*/  VIADD R7, R0.reuse, 0x8 ;  /* 0x0000000800077836 */ /* 0x040fe20000000000 */
[----:B------:R-:W-:Y:S01]  /*6db0*/  F2FP.F16.F32.PACK_AB R14, R15, R14 ;  /* 0x0000000e0f0e723e */ /* 0x000fe200000000ff */
[----:B------:R-:W-:Y:S01]  /*6dc0*/  @P1 STG.E.U16 desc[UR22][R148.64], R166 ;  /* 0x000000a694001986 */ /* 0x000fe2000c101516 */
[----:B------:R-:W-:Y:S01]  /*6dd0*/  F2FP.F16.F32.PACK_AB R16, R17, R16 ;  /* 0x000000101110723e */ /* 0x000fe200000000ff */
[----:B------:R-:W-:Y:S01]  /*6de0*/  VIADD R17, R0, 0x7e ;  /* 0x0000007e00117836 */ /* 0x000fe20000000000 */
[----:B------:R-:W-:Y:S01]  /*6df0*/  ISETP.LT.AND P1, PT, R7, UR19, !P0 ;  /* 0x0000001307007c0c */ /* 0x000fe2000c721270 */
[----:B------:R0:W-:Y:S01]  /*6e00*/  @P4 STG.E.U16 desc[UR22][R150.64], R9 ;  /* 0x0000000996004986 */ /* 0x0001e2000c101516 */
[----:B------:R-:W-:Y:S01]  /*6e10*/  ISETP.LT.AND P4, PT, R6, UR19, !P0 ;  /* 0x0000001306007c0c */ /* 0x000fe2000c781270 */
[----:B------:R-:W-:Y:S01]  /*6e20*/  VIADD R6, R0, 0xa ;  /* 0x0000000a00067836 */ /* 0x000fe20000000000 */
[----:B------:R-:W-:Y:S01]  /*6e30*/  PRMT R7, R8, 0x7632, R7 ;  /* 0x0000763208077816 */ /* 0x000fe20000000007 */
[----:B------:R1:W-:Y:S01]  /*6e40*/  @P5 STG.E.U16 desc[UR22][R152.64], R8 ;  /* 0x0000000898005986 */ /* 0x0003e2000c101516 */
[----:B------:R-:W-:-:S02]  /*6e50*/  F2FP.F16.F32.PACK_AB R18, R19, R18 ;  /* 0x000000121312723e */ /* 0x000fc400000000ff */
[----:B------:R-:W-:Y:S01]  /*6e60*/  ISETP.LT.AND P5, PT, R6, UR19, !P0 ;  /* 0x0000001306007c0c */ /* 0x000fe2000c7a1270 */
[----:B------:R-:W-:Y:S01]  /*6e70*/  VIADD R6, R0, 0xb ;  /* 0x0000000b00067836 */ /* 0x000fe20000000000 */
[----:B------:R2:W-:Y:S01]  /*6e80*/  @P6 STG.E.U16 desc[UR22][R154.64], R7 ;  /* 0x000000079a006986 */ /* 0x0005e2000c101516 */
[----:B------:R-:W-:Y:S02]  /*6e90*/  F2FP.F16.F32.PACK_AB R20, R21, R20 ;  /* 0x000000141514723e */ /* 0x000fe400000000ff */
[----:B0-----:R-:W-:Y:S01]  /*6ea0*/  PRMT R9, R16, 0x7632, R9 ;  /* 0x0000763210097816 */ /* 0x001fe20000000009 */
[----:B------:R0:W-:Y:S01]  /*6eb0*/  @P2 STG.E.U16 desc[UR22][R156.64], R10 ;  /* 0x0000000a9c002986 */ /* 0x0001e2000c101516 */
[----:B------:R-:W-:Y:S01]  /*6ec0*/  ISETP.LT.AND P6, PT, R6, UR19, !P0 ;  /* 0x0000001306007c0c */ /* 0x000fe2000c7c1270 */
[----:B------:R-:W-:Y:S01]  /*6ed0*/  VIADD R6, R0, 0xc ;  /* 0x0000000c00067836 */ /* 0x000fe20000000000 */
[----:B-1----:R-:W-:Y:S02]  /*6ee0*/  PRMT R8, R10, 0x7632, R8 ;  /* 0x000076320a087816 */ /* 0x002fe40000000008 */
[----:B------:R-:W-:-:S02]  /*6ef0*/  F2FP.F16.F32.PACK_AB R22, R23, R22 ;  /* 0x000000161716723e */ /* 0x000fc400000000ff */
[----:B------:R-:W-:Y:S01]  /*6f00*/  ISETP.LT.AND P2, PT, R6, UR19, !P0 ;  /* 0x0000001306007c0c */ /* 0x000fe2000c741270 */
[----:B------:R-:W-:Y:S01]  /*6f10*/  VIADD R6, R0, 0xd ;  /* 0x0000000d00067836 */ /* 0x000fe20000000000 */
[----:B------:R1:W-:Y:S01]  /*6f20*/  @P3 STG.E.U16 desc[UR22][R158.64], R8 ;  /* 0x000000089e003986 */ /* 0x0003e2000c101516 */
[----:B--2---:R-:W-:Y:S01]  /*6f30*/  PRMT R7, R12, 0x7632, R7 ;  /* 0x000076320c077816 */ /* 0x004fe20000000007 */
[----:B0-----:R-:W-:Y:S02]  /*6f40*/  VIADD R10, R167, UR5 ;  /* 0x00000005a70a7c36 */ /* 0x001fe40008000000 */
[----:B------:R-:W-:Y:S01]  /*6f50*/  ISETP.LT.AND P3, PT, R6, UR19, !P0 ;  /* 0x0000001306007c0c */ /* 0x000fe2000c761270 */
[----:B------:R-:W-:Y:S01]  /*6f60*/  VIADD R6, R0, 0xe ;  /* 0x0000000e00067836 */ /* 0x000fe20000000000 */
[----:B------:R0:W-:Y:S01]  /*6f70*/  @P1 STG.E.U16 desc[UR22][R160.64], R12 ;  /* 0x0000000ca0001986 */ /* 0x0001e2000c101516 */
[----:B------:R-:W-:Y:S02]  /*6f80*/  F2FP.F16.F32.PACK_AB R24, R25, R24 ;  /* 0x000000181918723e */ /* 0x000fe400000000ff */
[----:B------:R-:W-:Y:S01]  /*6f90*/  F2FP.F16.F32.PACK_AB R26, R27, R26 ;  /* 0x0000001a1b1a723e */ /* 0x000fe200000000ff */
[----:B------:R2:W-:Y:S01]  /*6fa0*/  @P4 STG.E.U16 desc[UR22][R162.64], R7 ;  /* 0x00000007a2004986 */ /* 0x0005e2000c101516 */
[----:B------:R-:W-:Y:S01]  /*6fb0*/  ISETP.LT.AND P1, PT, R6, UR19, !P0 ;  /* 0x0000001306007c0c */ /* 0x000fe2000c721270 */
[----:B------:R-:W-:Y:S01]  /*6fc0*/  VIADD R6, R0, 0xf ;  /* 0x0000000f00067836 */ /* 0x000fe20000000000 */
[----:B-1----:R-:W-:Y:S01]  /*6fd0*/  PRMT R8, R14, 0x7632, R8 ;  /* 0x000076320e087816 */ /* 0x002fe20000000008 */
[----:B------:R-:W-:Y:S01]  /*6fe0*/  @P5 STG.E.U16 desc[UR22][R164.64], R14 ;  /* 0x0000000ea4005986 */ /* 0x000fe2000c101516 */
[----:B------:R-:W-:-:S02]  /*6ff0*/  F2FP.F16.F32.PACK_AB R28, R29, R28 ;  /* 0x0000001c1d1c723e */ /* 0x000fc400000000ff */
[----:B------:R-:W-:Y:S01]  /*7000*/  ISETP.LT.AND P4, PT, R6, UR19, !P0 ;  /* 0x0000001306007c0c */ /* 0x000fe2000c781270 */
[C---:B------:R-:W-:Y:S01]  /*7010*/  VIADD R6, R0.reuse, 0x10 ;  /* 0x0000001000067836 */ /* 0x040fe20000000000 */
[----:B------:R1:W-:Y:S01]  /*7020*/  @P6 STG.E.U16 desc[UR22][R140.64], R8 ;  /* 0x000000088c006986 */ /* 0x0003e2000c101516 */
[C---:B0-----:R-:W-:Y:S01]  /*7030*/  VIADD R12, R0.reuse, 0x1c ;  /* 0x0000001c000c7836 */ /* 0x041fe20000000000 */
[----:B------:R-:W-:Y:S01]  /*7040*/  F2FP.F16.F32.PACK_AB R30, R31, R30 ;  /* 0x0000001e1f1e723e */ /* 0x000fe200000000ff */
[----:B--2---:R-:W-:Y:S01]  /*7050*/  VIADD R7, R0, 0x13 ;  /* 0x0000001300077836 */ /* 0x004fe20000000000 */
[----:B------:R-:W-:Y:S01]  /*7060*/  ISETP.LT.AND P5, PT, R6, UR19, !P0 ;  /* 0x0000001306007c0c */ /* 0x000fe2000c7a1270 */
[----:B------:R-:W-:Y:S01]  /*7070*/  VIADD R6, R0, 0x11 ;  /* 0x0000001100067836 */ /* 0x000fe20000000000 */
[----:B------:R-:W-:Y:S01]  /*7080*/  @P2 STG.E.U16 desc[UR22][R142.64], R16 ;  /* 0x000000108e002986 */ /* 0x000fe2000c101516 */
[----:B------:R-:W-:Y:S02]  /*7090*/  F2FP.F16.F32.PACK_AB R32, R33, R32 ;  /* 0x000000202120723e */ /* 0x000fe400000000ff */
[----:B------:R-:W-:Y:S01]  /*70a0*/  F2FP.F16.F32.PACK_AB R34, R35, R34 ;  /* 0x000000222322723e */ /* 0x000fe200000000ff */
[----:B------:R0:W-:Y:S01]  /*70b0*/  @P3 STG.E.U16 desc[UR22][R138.64], R9 ;  /* 0x000000098a003986 */ /* 0x0001e2000c101516 */
[----:B------:R-:W-:Y:S01]  /*70c0*/  ISETP.LT.AND P6, PT, R6, UR19, !P0 ;  /* 0x0000001306007c0c */ /* 0x000fe2000c7c1270 */
[----:B------:R-:W-:Y:S01]  /*70d0*/  VIADD R6, R0, 0x12 ;  /* 0x0000001200067836 */ /* 0x000fe20000000000 */
[----:B------:R-:W-:Y:S01]  /*70e0*/  ISETP.LT.AND P3, PT, R7, UR6, !P0 ;  /* 0x0000000607007c0c */ /* 0x000fe2000c761270 */
[----:B------:R-:W-:Y:S01]  /*70f0*/  @P1 STG.E.U16 desc[UR22][R136.64], R18 ;  /* 0x0000001288001986 */ /* 0x000fe2000c101516 */
[----:B------:R-:W-:Y:S01]  /*7100*/  PRMT R7, R18, 0x7632, R7 ;  /* 0x0000763212077816 */ /* 0x000fe20000000007 */
[----:B------:R-:W2:Y:S01]  /*7110*/  LDCU UR6, c[0x0][0x39c] ;  /* 0x00007380ff0677ac */ /* 0x000ea20008000800 */
[----:B------:R-:W-:Y:S01]  /*7120*/  ISETP.LT.AND P2, PT, R6, UR4, !P0 ;  /* 0x0000000406007c0c */ /* 0x000fe2000c741270 */
[C---:B------:R-:W-:Y:S01]  /*7130*/  VIADD R6, R0.reuse, 0x14 ;  /* 0x0000001400067836 */ /* 0x040fe20000000000 */
[----:B------:R-:W-:Y:S01]  /*7140*/  F2FP.F16.F32.PACK_AB R36, R37, R36 ;  /* 0x000000242524723e */ /* 0x000fe200000000ff */
[----:B------:R-:W2:Y:S01]  /*7150*/  LDCU UR4, c[0x0][0x39c] ;  /* 0x00007380ff0477ac */ /* 0x000ea20008000800 */
[----:B-1----:R-:W-:Y:S01]  /*7160*/  VIADD R8, R0, 0x16 ;  /* 0x0000001600087836 */ /* 0x002fe20000000000 */
[----:B0-----:R-:W-:Y:S01]  /*7170*/  PRMT R9, R20, 0x7632, R9 ;  /* 0x0000763214097816 */ /* 0x001fe20000000009 */
[----:B------:R0:W-:Y:S01]  /*7180*/  @P4 STG.E.U16 desc[UR22][R134.64], R7 ;  /* 0x0000000786004986 */ /* 0x0001e2000c101516 */
[----:B---3--:R-:W-:Y:S01]  /*7190*/  ISETP.LT.AND P1, PT, R6, UR7, !P0 ;  /* 0x0000000706007c0c */ /* 0x008fe2000c721270 */
[----:B------:R-:W-:Y:S01]  /*71a0*/  VIADD R6, R0, 0x15 ;  /* 0x0000001500067836 */ /* 0x000fe20000000000 */
[----:B------:R-:W1:Y:S01]  /*71b0*/  LDCU UR7, c[0x0][0x39c] ;  /* 0x00007380ff0777ac */ /* 0x000e620008000800 */
[----:B------:R-:W-:Y:S01]  /*71c0*/  @P5 STG.E.U16 desc[UR22][R132.64], R20 ;  /* 0x0000001484005986 */ /* 0x000fe2000c101516 */
[----:B------:R-:W-:-:S02]  /*71d0*/  F2FP.F16.F32.PACK_AB R38, R39, R38 ;  /* 0x000000262726723e */ /* 0x000fc400000000ff */
[----:B----4-:R-:W-:Y:S01]  /*71e0*/  ISETP.LT.AND P4, PT, R6, UR8, !P0 ;  /* 0x0000000806007c0c */ /* 0x010fe2000c781270 */
[----:B------:R3:W-:Y:S01]  /*71f0*/  @P6 STG.E.U16 desc[UR22][R4.64], R9 ;  /* 0x0000000904006986 */ /* 0x0007e2000c101516 */
[----:B------:R-:W-:Y:S02]  /*7200*/  LEA R6, P5, R167, R2, 0x1 ;  /* 0x00000002a7067211 */ /* 0x000fe400078a08ff */
[----:B------:R-:W-:Y:S02]  /*7210*/  F2FP.F16.F32.PACK_AB R40, R41, R40 ;  /* 0x000000282928723e */ /* 0x000fe400000000ff */
[-C--:B0-----:R-:W-:Y:S02]  /*7220*/  LEA.HI.X.SX32 R7, R167, R3.reuse, 0x1, P5 ;  /* 0x00000003a7077211 */ /* 0x081fe400028f0eff */
[----:B--2---:R-:W-:Y:S01]  /*7230*/  ISETP.LT.AND P6, PT, R8, UR4, !P0 ;  /* 0x0000000408007c0c */ /* 0x004fe2000c7c1270 */
[----:B------:R-:W0:Y:S01]  /*7240*/  LDCU UR4, c[0x0][0x39c] ;  /* 0x00007380ff0477ac */ /* 0x000e220008000800 */
[----:B------:R-:W-:Y:S01]  /*7250*/  LEA R8, P5, R10, R2, 0x1 ;  /* 0x000000020a087211 */ /* 0x000fe200078a08ff */
[----:B------:R2:W-:Y:S01]  /*7260*/  @P2 STG.E.U16 desc[UR22][R6.64], R22 ;  /* 0x0000001606002986 */ /* 0x0005e2000c101516 */
[----:B------:R-:W-:Y:S01]  /*7270*/  F2FP.F16.F32.PACK_AB R42, R43, R42 ;  /* 0x0000002a2b2a723e */ /* 0x000fe200000000ff */
[----:B---3--:R-:W-:Y:S01]  /*7280*/  VIADD R4, R0, 0x17 ;  /* 0x0000001700047836 */ /* 0x008fe20000000000 */
[C---:B------:R-:W-:Y:S01]  /*7290*/  LEA.HI.X.SX32 R9, R10.reuse, R3, 0x1, P5 ;  /* 0x000000030a097211 */ /* 0x040fe200028f0eff */
[----:B------:R-:W-:Y:S01]  /*72a0*/  VIADD R10, R10, UR5 ;  /* 0x000000050a0a7c36 */ /* 0x000fe20008000000 */
[----:B------:R-:W-:-:S02]  /*72b0*/  PRMT R5, R22, 0x7632, R5 ;  /* 0x0000763216057816 */ /* 0x000fc40000000005 */
[----:B------:R-:W-:Y:S01]  /*72c0*/  ISETP.LT.AND P2, PT, R4, UR6, !P0 ;  /* 0x0000000604007c0c */ /* 0x000fe2000c741270 */
[----:B------:R-:W3:Y:S01]  /*72d0*/  LDCU UR6, c[0x0][0x39c] ;  /* 0x00007380ff0677ac */ /* 0x000ee20008000800 */
[C---:B------:R-:W-:Y:S01]  /*72e0*/  VIADD R11, R10.reuse, UR5 ;  /* 0x000000050a0b7c36 */ /* 0x040fe20008000000 */
[----:B------:R4:W-:Y:S01]  /*72f0*/  @P3 STG.E.U16 desc[UR22][R8.64], R5 ;  /* 0x0000000508003986 */ /* 0x0009e2000c101516 */
[----:B------:R-:W-:Y:S01]  /*7300*/  LEA R4, P3, R10, R2, 0x1 ;  /* 0x000000020a047211 */ /* 0x000fe200078608ff */
[C---:B--2---:R-:W-:Y:S01]  /*7310*/  VIADD R6, R0.reuse, 0x18 ;  /* 0x0000001800067836 */ /* 0x044fe20000000000 */
[----:B------:R-:W-:Y:S01]  /*7320*/  F2FP.F16.F32.PACK_AB R44, R45, R44 ;  /* 0x0000002c2d2c723e */ /* 0x000fe200000000ff */
[----:B------:R-:W-:Y:S01]  /*7330*/  VIADD R7, R0, 0x19 ;  /* 0x0000001900077836 */ /* 0x000fe20000000000 */
[----:B------:R-:W-:Y:S02]  /*7340*/  F2FP.F16.F32.PACK_AB R46, R47, R46 ;  /* 0x0000002e2f2e723e */ /* 0x000fe400000000ff */
[----:B------:R-:W-:-:S02]  /*7350*/  F2FP.F16.F32.PACK_AB R48, R49, R48 ;  /* 0x000000303130723e */ /* 0x000fc400000000ff */
[----:B------:R-:W-:Y:S02]  /*7360*/  F2FP.F16.F32.PACK_AB R50, R51, R50 ;  /* 0x000000323332723e */ /* 0x000fe400000000ff */
[----:B------:R-:W-:Y:S01]  /*7370*/  F2FP.F16.F32.PACK_AB R52, R53, R52 ;  /* 0x000000343534723e */ /* 0x000fe200000000ff */
[----:B----4-:R-:W-:Y:S01]  /*7380*/  VIADD R8, R0, 0x1a ;  /* 0x0000001a00087836 */ /* 0x010fe20000000000 */
[-C--:B------:R-:W-:Y:S02]  /*7390*/  LEA.HI.X.SX32 R5, R10, R3.reuse, 0x1, P3 ;  /* 0x000000030a057211 */ /* 0x080fe400018f0eff */
[----:B0-----:R-:W-:Y:S01]  /*73a0*/  ISETP.LT.AND P3, PT, R6, UR4, !P0 ;  /* 0x0000000406007c0c */ /* 0x001fe2000c761270 */
[----:B------:R-:W0:Y:S01]  /*73b0*/  LDCU UR4, c[0x0][0x39c] ;  /* 0x00007380ff0477ac */ /* 0x000e220008000800 */
[----:B------:R-:W-:Y:S01]  /*73c0*/  LEA R6, P5, R11, R2, 0x1 ;  /* 0x000000020b067211 */ /* 0x000fe200078a08ff */
[----:B------:R2:W-:Y:S01]  /*73d0*/  @P1 STG.E.U16 desc[UR22][R4.64], R24 ;  /* 0x0000001804001986 */ /* 0x0005e2000c101516 */
[----:B-1----:R-:W-:Y:S01]  /*73e0*/  ISETP.LT.AND P1, PT, R7, UR7, !P0 ;  /* 0x0000000707007c0c */ /* 0x002fe2000c721270 */
[----:B------:R-:W1:Y:S01]  /*73f0*/  LDCU UR7, c[0x0][0x39c] ;  /* 0x00007380ff0777ac */ /* 0x000e620008000800 */
[C---:B------:R-:W-:Y:S01]  /*7400*/  LEA.HI.X.SX32 R7, R11.reuse, R3, 0x1, P5 ;  /* 0x000000030b077211 */ /* 0x040fe200028f0eff */
[----:B------:R-:W-:Y:S01]  /*7410*/  VIADD R11, R11, UR5 ;  /* 0x000000050b0b7c36 */ /* 0x000fe20008000000 */
[----:B---3--:R-:W-:Y:S01]  /*7420*/  ISETP.LT.AND P5, PT, R8, UR6, !P0 ;  /* 0x0000000608007c0c */ /* 0x008fe2000c7a1270 */
[----:B------:R-:W3:Y:S01]  /*7430*/  LDCU UR6, c[0x0][0x39c] ;  /* 0x00007380ff0677ac */ /* 0x000ee20008000800 */
[----:B------:R-:W-:Y:S01]  /*7440*/  F2FP.F16.F32.PACK_AB R54, R55, R54 ;  /* 0x000000363736723e */ /* 0x000fe200000000ff */
[----:B------:R-:W-:Y:S01]  /*7450*/  VIADD R10, R11, UR5 ;  /* 0x000000050b0a7c36 */ /* 0x000fe20008000000 */
[----:B------:R-:W-:-:S02]  /*7460*/  F2FP.F16.F32.PACK_AB R56, R57, R56 ;  /* 0x000000383938723e */ /* 0x000fc400000000ff */
[----:B------:R-:W-:Y:S02]  /*7470*/  F2FP.F16.F32.PACK_AB R58, R59, R58 ;  /* 0x0000003a3b3a723e */ /* 0x000fe400000000ff */
[----:B--2---:R-:W-:Y:S02]  /*7480*/  PRMT R5, R24, 0x7632, R5 ;  /* 0x0000763218057816 */ /* 0x004fe40000000005 */
[----:B------:R-:W-:Y:S02]  /*7490*/  F2FP.F16.F32.PACK_AB R60, R61, R60 ;  /* 0x0000003c3d3c723e */ /* 0x000fe400000000ff */
[----:B------:R-:W-:Y:S01]  /*74a0*/  F2FP.F16.F32.PACK_AB R62, R63, R62 ;  /* 0x0000003e3f3e723e */ /* 0x000fe200000000ff */
[----:B------:R2:W-:Y:S01]  /*74b0*/  @P4 STG.E.U16 desc[UR22][R6.64], R5 ;  /* 0x0000000506004986 */ /* 0x0005e2000c101516 */
[----:B------:R-:W-:Y:S02]  /*74c0*/  LEA R8, P4, R11, R2, 0x1 ;  /* 0x000000020b087211 */ /* 0x000fe400078808ff */
[----:B------:R-:W-:-:S02]  /*74d0*/  F2FP.F16.F32.PACK_AB R64, R65, R64 ;  /* 0x000000404140723e */ /* 0x000fc400000000ff */
[-C--:B------:R-:W-:Y:S01]  /*74e0*/  LEA.HI.X.SX32 R9, R11, R3.reuse, 0x1, P4 ;  /* 0x000000030b097211 */ /* 0x080fe200020f0eff */
[----:B------:R-:W-:Y:S01]  /*74f0*/  VIADD R11, R0, 0x1b ;  /* 0x0000001b000b7836 */ /* 0x000fe20000000000 */
[----:B------:R-:W-:Y:S02]  /*7500*/  LEA R4, P4, R10, R2, 0x1 ;  /* 0x000000020a047211 */ /* 0x000fe400078808ff */
[----:B------:R-:W-:Y:S01]  /*7510*/  F2FP.F16.F32.PACK_AB R66, R67, R66 ;  /* 0x000000424342723e */ /* 0x000fe200000000ff */
[----:B------:R4:W-:Y:S01]  /*7520*/  @P6 STG.E.U16 desc[UR22][R8.64], R26 ;  /* 0x0000001a08006986 */ /* 0x0009e2000c101516 */
[----:B------:R-:W-:Y:S02]  /*7530*/  F2FP.F16.F32.PACK_AB R68, R69, R68 ;  /* 0x000000444544723e */ /* 0x000fe400000000ff */
[----:B--2---:R-:W-:Y:S02]  /*7540*/  PRMT R7, R26, 0x7632, R7 ;  /* 0x000076321a077816 */ /* 0x004fe40000000007 */
[C---:B------:R-:W-:Y:S01]  /*7550*/  LEA.HI.X.SX32 R5, R10.reuse, R3, 0x1, P4 ;  /* 0x000000030a057211 */ /* 0x040fe200020f0eff */
[----:B------:R-:W-:Y:S01]  /*7560*/  VIADD R10, R10, UR5 ;  /* 0x000000050a0a7c36 */ /* 0x000fe20008000000 */
[----:B0-----:R-:W-:Y:S01]  /*7570*/  ISETP.LT.AND P4, PT, R11, UR4, !P0 ;  /* 0x000000040b007c0c */ /* 0x001fe2000c781270 */
[----:B------:R-:W0:Y:S01]  /*7580*/  LDCU UR4, c[0x0][0x39c] ;  /* 0x00007380ff0477ac */ /* 0x000e220008000800 */
[----:B------:R-:W-:Y:S01]  /*7590*/  F2FP.F16.F32.PACK_AB R70, R71, R70 ;  /* 0x000000464746723e */ /* 0x000fe200000000ff */
[----:B------:R2:W-:Y:S01]  /*75a0*/  @P2 STG.E.U16 desc[UR22][R4.64], R7 ;  /* 0x0000000704002986 */ /* 0x0005e2000c101516 */
[C---:B------:R-:W-:Y:S01]  /*75b0*/  LEA R6, P2, R10.reuse, R2, 0x1 ;  /* 0x000000020a067211 */ /* 0x040fe200078408ff */
[----:B------:R-:W-:Y:S01]  /*75c0*/  VIADD R11, R10, UR5 ;  /* 0x000000050a0b7c36 */ /* 0x000fe20008000000 */
[----:B------:R-:W-:Y:S01]  /*75d0*/  F2FP.F16.F32.PACK_AB R72, R73, R72 ;  /* 0x000000484948723e */ /* 0x000fe200000000ff */
[----:B----4-:R-:W-:Y:S01]  /*75e0*/  VIADD R9, R0, 0x1d ;  /* 0x0000001d00097836 */ /* 0x010fe20000000000 */
[----:B------:R-:W-:-:S02]  /*75f0*/  F2FP.F16.F32.PACK_AB R74, R75, R74 ;  /* 0x0000004a4b4a723e */ /* 0x000fc400000000ff */
[----:B------:R-:W-:Y:S02]  /*7600*/  LEA R8, P6, R11, R2, 0x1 ;  /* 0x000000020b087211 */ /* 0x000fe400078c08ff */
[----:B------:R-:W-:Y:S02]  /*7610*/  F2FP.F16.F32.PACK_AB R76, R77, R76 ;  /* 0x0000004c4d4c723e */ /* 0x000fe400000000ff */
[----:B------:R-:W-:Y:S01]  /*7620*/  F2FP.F16.F32.PACK_AB R78, R79, R78 ;  /* 0x0000004e4f4e723e */ /* 0x000fe200000000ff */
[----:B--2---:R-:W-:Y:S01]  /*7630*/  VIADD R5, R0, 0x1e ;  /* 0x0000001e00057836 */ /* 0x004fe20000000000 */
[-C--:B------:R-:W-:Y:S02]  /*7640*/  LEA.HI.X.SX32 R7, R10, R3.reuse, 0x1, P2 ;  /* 0x000000030a077211 */ /* 0x080fe400010f0eff */
[----:B---3--:R-:W-:Y:S01]  /*7650*/  ISETP.LT.AND P2, PT, R12, UR6, !P0 ;  /* 0x000000060c007c0c */ /* 0x008fe2000c741270 */
[----:B------:R-:W2:Y:S01]  /*7660*/  LDCU UR6, c[0x0][0x39c] ;  /* 0x00007380ff0677ac */ /* 0x000ea20008000800 */
[----:B------:R-:W-:Y:S01]  /*7670*/  VIADD R12, R0, 0x20 ;  /* 0x00000020000c7836 */ /* 0x000fe20000000000 */
[----:B------:R3:W-:Y:S01]  /*7680*/  @P3 STG.E.U16 desc[UR22][R6.64], R28 ;  /* 0x0000001c06003986 */ /* 0x0007e2000c101516 */
[----:B-1----:R-:W-:Y:S01]  /*7690*/  ISETP.LT.AND P3, PT, R9, UR7, !P0 ;  /* 0x0000000709007c0c */ /* 0x002fe2000c761270 */
[----:B------:R-:W1:Y:S01]  /*76a0*/  LDCU UR7, c[0x0][0x39c] ;  /* 0x00007380ff0777ac */ /* 0x000e620008000800 */
[C---:B------:R-:W-:Y:S01]  /*76b0*/  LEA.HI.X.SX32 R9, R11.reuse, R3, 0x1, P6 ;  /* 0x000000030b097211 */ /* 0x040fe200030f0eff */
[----:B------:R-:W-:Y:S01]  /*76c0*/  VIADD R11, R11, UR5 ;  /* 0x000000050b0b7c36 */ /* 0x000fe20008000000 */
[----:B------:R-:W-:-:S02]  /*76d0*/  F2FP.F16.F32.PACK_AB R80, R81, R80 ;  /* 0x000000505150723e */ /* 0x000fc400000000ff */
[----:B------:R-:W-:Y:S01]  /*76e0*/  F2FP.F16.F32.PACK_AB R82, R83, R82 ;  /* 0x000000525352723e */ /* 0x000fe200000000ff */
[C---:B------:R-:W-:Y:S01]  /*76f0*/  VIADD R10, R11.reuse, UR5 ;  /* 0x000000050b0a7c36 */ /* 0x040fe20008000000 */
[----:B------:R-:W-:Y:S02]  /*7700*/  LEA R4, P6, R11, R2, 0x1 ;  /* 0x000000020b047211 */ /* 0x000fe400078c08ff */
[----:B------:R-:W-:Y:S02]  /*7710*/  F2FP.F16.F32.PACK_AB R84, R85, R84 ;  /* 0x000000545554723e */ /* 0x000fe400000000ff */
[----:B---3--:R-:W-:Y:S02]  /*7720*/  PRMT R7, R28, 0x7632, R7 ;  /* 0x000076321c077816 */ /* 0x008fe40000000007 */
[----:B------:R-:W-:Y:S02]  /*7730*/  F2FP.F16.F32.PACK_AB R86, R87, R86 ;  /* 0x000000565756723e */ /* 0x000fe400000000ff */
[----:B------:R-:W-:Y:S01]  /*7740*/  F2FP.F16.F32.PACK_AB R88, R89, R88 ;  /* 0x000000585958723e */ /* 0x000fe200000000ff */
[----:B------:R3:W-:Y:S01]  /*7750*/  @P1 STG.E.U16 desc[UR22][R8.64], R7 ;  /* 0x0000000708001986 */ /* 0x0007e2000c101516 */
[----:B0-----:R-:W-:Y:S01]  /*7760*/  ISETP.LT.AND P1, PT, R5, UR4, !P0 ;  /* 0x0000000405007c0c */ /* 0x001fe2000c721270 */
[----:B------:R-:W0:Y:S01]  /*7770*/  LDCU UR4, c[0x0][0x39c] ;  /* 0x00007380ff0477ac */ /* 0x000e220008000800 */
[----:B------:R-:W-:Y:S01]  /*7780*/  LEA.HI.X.SX32 R5, R11, R3, 0x1, P6 ;  /* 0x000000030b057211 */ /* 0x000fe200030f0eff */
[----:B------:R-:W-:Y:S01]  /*7790*/  VIADD R11, R0, 0x1f ;  /* 0x0000001f000b7836 */ /* 0x000fe20000000000 */
[----:B------:R-:W-:-:S02]  /*77a0*/  LEA R6, P6, R10, R2, 0x1 ;  /* 0x000000020a067211 */ /* 0x000fc400078c08ff */
[----:B------:R-:W-:Y:S01]  /*77b0*/  F2FP.F16.F32.PACK_AB R90, R91, R90 ;  /* 0x0000005a5b5a723e */ /* 0x000fe200000000ff */
[----:B------:R4:W-:Y:S01]  /*77c0*/  @P5 STG.E.U16 desc[UR22][R4.64], R30 ;  /* 0x0000001e04005986 */ /* 0x0009e2000c101516 */
[----:B--2---:R-:W-:Y:S01]  /*77d0*/  ISETP.LT.AND P5, PT, R11, UR6, !P0 ;  /* 0x000000060b007c0c */ /* 0x004fe2000c7a1270 */
[----:B------:R-:W2:Y:S01]  /*77e0*/  LDCU UR6, c[0x0][0x39c] ;  /* 0x00007380ff0677ac */ /* 0x000ea20008000800 */
[----:B------:R-:W-:Y:S02]  /*77f0*/  F2FP.F16.F32.PACK_AB R92, R93, R92 ;  /* 0x0000005c5d5c723e */ /* 0x000fe400000000ff */
[C---:B---3--:R-:W-:Y:S01]  /*7800*/  LEA.HI.X.SX32 R7, R10.reuse, R3, 0x1, P6 ;  /* 0x000000030a077211 */ /* 0x048fe200030f0eff */
[----:B------:R-:W-:Y:S01]  /*7810*/  VIADD R10, R10, UR5 ;  /* 0x000000050a0a7c36 */ /* 0x000fe20008000000 */
[----:B------:R-:W-:Y:S02]  /*7820*/  F2FP.F16.F32.PACK_AB R94, R95, R94 ;  /* 0x0000005e5f5e723e */ /* 0x000fe400000000ff */
[----:B------:R-:W-:Y:S01]  /*7830*/  F2FP.F16.F32.PACK_AB R96, R97, R96 ;  /* 0x000000606160723e */ /* 0x000fe200000000ff */
[----:B------:R-:W-:Y:S01]  /*7840*/  VIADD R11, R10, UR5 ;  /* 0x000000050a0b7c36 */ /* 0x000fe20008000000 */
[----:B------:R-:W-:-:S02]  /*7850*/  F2FP.F16.F32.PACK_AB R98, R99, R98 ;  /* 0x000000626362723e */ /* 0x000fc400000000ff */
[----:B----4-:R-:W-:Y:S02]  /*7860*/  PRMT R5, R30, 0x7632, R5 ;  /* 0x000076321e057816 */ /* 0x010fe40000000005 */
[----:B0-----:R-:W-:Y:S01]  /*7870*/  ISETP.LT.AND P6, PT, R12, UR4, !P0 ;  /* 0x000000040c007c0c */ /* 0x001fe2000c7c1270 */
[----:B------:R-:W0:Y:S01]  /*7880*/  LDCU UR4, c[0x0][0x39c] ;  /* 0x00007380ff0477ac */ /* 0x000e220008000800 */
[----:B------:R-:W-:Y:S01]  /*7890*/  VIADD R12, R0, 0x26 ;  /* 0x00000026000c7836 */ /* 0x000fe20000000000 */
[----:B------:R3:W-:Y:S01]  /*78a0*/  @P4 STG.E.U16 desc[UR22][R6.64], R5 ;  /* 0x0000000506004986 */ /* 0x0007e2000c101516 */
[C---:B------:R-:W-:Y:S02]  /*78b0*/  LEA R8, P4, R10.reuse, R2, 0x1 ;  /* 0x000000020a087211 */ /* 0x040fe400078808ff */
[----:B------:R-:W-:Y:S02]  /*78c0*/  F2FP.F16.F32.PACK_AB R100, R101, R100 ;  /* 0x000000646564723e */ /* 0x000fe400000000ff */
[----:B------:R-:W-:-:S02]  /*78d0*/  LEA.HI.X.SX32 R9, R10, R3, 0x1, P4 ;  /* 0x000000030a097211 */ /* 0x000fc400020f0eff */
[----:B------:R-:W-:Y:S02]  /*78e0*/  LEA R4, P4, R11, R2, 0x1 ;  /* 0x000000020b047211 */ /* 0x000fe400078808ff */
[----:B------:R-:W-:Y:S01]  /*78f0*/  F2FP.F16.F32.PACK_AB R102, R103, R102 ;  /* 0x000000666766723e */ /* 0x000fe200000000ff */
[----:B------:R4:W-:Y:S01]  /*7900*/  @P2 STG.E.U16 desc[UR22][R8.64], R32 ;  /* 0x0000002008002986 */ /* 0x0009e2000c101516 */
[----:B------:R-:W-:Y:S01]  /*7910*/  F2FP.F16.F32.PACK_AB R104, R105, R104 ;  /* 0x000000686968723e */ /* 0x000fe200000000ff */
[----:B---3--:R-:W-:Y:S01]  /*7920*/  VIADD R6, R0, 0x21 ;  /* 0x0000002100067836 */ /* 0x008fe20000000000 */
[C---:B------:R-:W-:Y:S01]  /*7930*/  LEA.HI.X.SX32 R5, R11.reuse, R3, 0x1, P4 ;  /* 0x000000030b057211 */ /* 0x040fe200020f0eff */
[----:B------:R-:W-:Y:S01]  /*7940*/  VIADD R11, R11, UR5 ;  /* 0x000000050b0b7c36 */ /* 0x000fe20008000000 */
[----:B------:R-:W-:Y:S02]  /*7950*/  PRMT R7, R32, 0x7632, R7 ;  /* 0x0000763220077816 */ /* 0x000fe40000000007 */
[----:B--2---:R-:W-:Y:S01]  /*7960*/  ISETP.LT.AND P2, PT, R6, UR6, !P0 ;  /* 0x0000000606007c0c */ /* 0x004fe2000c741270 */
[----:B------:R-:W2:Y:S01]  /*7970*/  LDCU UR6, c[0x0][0x39c] ;  /* 0x00007380ff0677ac */ /* 0x000ea20008000800 */
[C---:B------:R-:W-:Y:S01]  /*7980*/  VIADD R10, R11.reuse, UR5 ;  /* 0x000000050b0a7c36 */ /* 0x040fe20008000000 */
[----:B------:R3:W-:Y:S01]  /*7990*/  @P3 STG.E.U16 desc[UR22][R4.64], R7 ;  /* 0x0000000704003986 */ /* 0x0007e2000c101516 */
[----:B------:R-:W-:Y:S01]  /*79a0*/  LEA R6, P3, R11, R2, 0x1 ;  /* 0x000000020b067211 */ /* 0x000fe200078608ff */
[C---:B----4-:R-:W-:Y:S01]  /*79b0*/  VIADD R8, R0.reuse, 0x22 ;  /* 0x0000002200087836 */ /* 0x050fe20000000000 */
[----:B------:R-:W-:Y:S01]  /*79c0*/  F2FP.F16.F32.PACK_AB R106, R107, R106 ;  /* 0x0000006a6b6a723e */ /* 0x000fe200000000ff */
[----:B------:R-:W-:Y:S01]  /*79d0*/  VIADD R9, R0, 0x23 ;  /* 0x0000002300097836 */ /* 0x000fe20000000000 */
[----:B------:R-:W-:-:S02]  /*79e0*/  F2FP.F16.F32.PACK_AB R108, R109, R108 ;  /* 0x0000006c6d6c723e */ /* 0x000fc400000000ff */
[----:B------:R-:W-:Y:S02]  /*79f0*/  F2FP.F16.F32.PACK_AB R110, R111, R110 ;  /* 0x0000006e6f6e723e */ /* 0x000fe400000000ff */
[----:B------:R-:W-:Y:S02]  /*7a00*/  F2FP.F16.F32.PACK_AB R112, R113, R112 ;  /* 0x000000707170723e */ /* 0x000fe400000000ff */
[----:B------:R-:W-:Y:S01]  /*7a10*/  F2FP.F16.F32.PACK_AB R114, R115, R114 ;  /* 0x000000727372723e */ /* 0x000fe200000000ff */
[----:B---3--:R-:W-:Y:S01]  /*7a20*/  VIADD R4, R0, 0x24 ;  /* 0x0000002400047836 */ /* 0x008fe20000000000 */
[-C--:B------:R-:W-:Y:S02]  /*7a30*/  LEA.HI.X.SX32 R7, R11, R3.reuse, 0x1, P3 ;  /* 0x000000030b077211 */ /* 0x080fe400018f0eff */
[----:B0-----:R-:W-:Y:S01]  /*7a40*/  ISETP.LT.AND P3, PT, R8, UR4, !P0 ;  /* 0x0000000408007c0c */ /* 0x001fe2000c761270 */
[----:B------:R-:W0:Y:S01]  /*7a50*/  LDCU UR4, c[0x0][0x39c] ;  /* 0x00007380ff0477ac */ /* 0x000e220008000800 */
[C---:B------:R-:W-:Y:S01]  /*7a60*/  LEA R8, P4, R10.reuse, R2, 0x1 ;  /* 0x000000020a087211 */ /* 0x040fe200078808ff */
[----:B------:R-:W-:Y:S01]  /*7a70*/  @P1 STG.E.U16 desc[UR22][R6.64], R34 ;  /* 0x0000002206001986 */ /* 0x000fe2000c101516 */
[----:B-1----:R-:W-:Y:S01]  /*7a80*/  ISETP.LT.AND P1, PT, R9, UR7, !P0 ;  /* 0x0000000709007c0c */ /* 0x002fe2000c721270 */
[----:B------:R-:W1:Y:S01]  /*7a90*/  LDCU UR7, c[0x0][0x39c] ;  /* 0x00007380ff0777ac */ /* 0x000e620008000800 */
[C---:B------:R-:W-:Y:S01]  /*7aa0*/  LEA.HI.X.SX32 R9, R10.reuse, R3, 0x1, P4 ;  /* 0x000000030a097211 */ /* 0x040fe200020f0eff */
[----:B------:R-:W-:Y:S01]  /*7ab0*/  VIADD R10, R10, UR5 ;  /* 0x000000050a0a7c36 */ /* 0x000fe20008000000 */
[----:B------:R-:W-:-:S02]  /*7ac0*/  PRMT R5, R34, 0x7632, R5 ;  /* 0x0000763222057816 */ /* 0x000fc40000000005 */
[----:B--2---:R-:W-:Y:S01]  /*7ad0*/  ISETP.LT.AND P4, PT, R4, UR6, !P0 ;  /* 0x0000000604007c0c */ /* 0x004fe2000c781270 */
[C---:B------:R-:W-:Y:S01]  /*7ae0*/  VIADD R11, R10.reuse, UR5 ;  /* 0x000000050a0b7c36 */ /* 0x040fe20008000000 */
[----:B------:R-:W2:Y:S01]  /*7af0*/  LDCU UR6, c[0x0][0x39c] ;  /* 0x00007380ff0677ac */ /* 0x000ea20008000800 */
[----:B------:R3:W-:Y:S01]  /*7b00*/  @P5 STG.E.U16 desc[UR22][R8.64], R5 ;  /* 0x0000000508005986 */ /* 0x0007e2000c101516 */
[----:B------:R-:W-:Y:S02]  /*7b10*/  LEA R4, P5, R10, R2, 0x1 ;  /* 0x000000020a047211 */ /* 0x000fe400078a08ff */
[----:B------:R-:W-:Y:S02]  /*7b20*/  F2FP.F16.F32.PACK_AB R116, R117, R116 ;  /* 0x000000747574723e */ /* 0x000fe400000000ff */
[----:B------:R-:W-:Y:S02]  /*7b30*/  F2FP.F16.F32.PACK_AB R118, R119, R118 ;  /* 0x000000767776723e */ /* 0x000fe400000000ff */
[----:B------:R-:W-:-:S02]  /*7b40*/  F2FP.F16.F32.PACK_AB R120, R121, R120 ;  /* 0x000000787978723e */ /* 0x000fc400000000ff */
[----:B------:R-:W-:Y:S02]  /*7b50*/  F2FP.F16.F32.PACK_AB R122, R123, R122 ;  /* 0x0000007a7b7a723e */ /* 0x000fe400000000ff */
[----:B------:R-:W-:Y:S02]  /*7b60*/  F2FP.F16.F32.PACK_AB R124, R125, R124 ;  /* 0x0000007c7d7c723e */ /* 0x000fe400000000ff */
[-C--:B---3--:R-:W-:Y:S01]  /*7b70*/  LEA.HI.X.SX32 R5, R10, R3.reuse, 0x1, P5 ;  /* 0x000000030a057211 */ /* 0x088fe200028f0eff */
[----:B------:R-:W-:Y:S01]  /*7b80*/  VIADD R10, R0, 0x25 ;  /* 0x00000025000a7836 */ /* 0x000fe20000000000 */
[C---:B------:R-:W-:Y:S02]  /*7b90*/  LEA R6, P5, R11.reuse, R2, 0x1 ;  /* 0x000000020b067211 */ /* 0x040fe400078a08ff */
[----:B------:R-:W-:Y:S01]  /*7ba0*/  PRMT R9, R36, 0x7632, R9 ;  /* 0x0000763224097816 */ /* 0x000fe20000000009 */
[----:B------:R3:W-:Y:S01]  /*7bb0*/  @P6 STG.E.U16 desc[UR22][R4.64], R36 ;  /* 0x0000002404006986 */ /* 0x0007e2000c101516 */
        /* <DEDUP_REMOVED lines=8> */
[----:B------:R-:W-:-:S02]  /*7c40*/  F2FP.F16.F32.PACK_AB R128, R129, R128 ;  /* 0x000000808180723e */ /* 0x000fc400000000ff */
[----:B------:R-:W-:Y:S01]  /*7c50*/  F2FP.F16.F32.PACK_AB R130, R131, R130 ;  /* 0x000000828382723e */ /* 0x000fe200000000ff */
[----:B---3--:R-:W-:Y:S01]  /*7c60*/  VIADD R5, R0, 0x27 ;  /* 0x0000002700057836 */ /* 0x008fe20000000000 */
[----:B------:R-:W-:Y:S02]  /*7c70*/  LEA R4, P6, R10, R2, 0x1 ;  /* 0x000000020a047211 */ /* 0x000fe400078c08ff */
[-C--:B----4-:R-:W-:Y:S01]  /*7c80*/  LEA.HI.X.SX32 R9, R11, R3.reuse, 0x1, P2 ;  /* 0x000000030b097211 */ /* 0x090fe200010f0eff */
[----:B------:R-:W-:Y:S01]  /*7c90*/  VIADD R7, R0, 0x28 ;  /* 0x0000002800077836 */ /* 0x000fe20000000000 */
[----:B--2---:R-:W-:Y:S01]  /*7ca0*/  ISETP.LT.AND P2, PT, R12, UR6, !P0 ;  /* 0x000000060c007c0c */ /* 0x004fe2000c741270 */
[----:B------:R-:W2:Y:S01]  /*7cb0*/  LDCU UR6, c[0x0][0x39c] ;  /* 0x00007380ff0677ac */ /* 0x000ea20008000800 */
[----:B------:R-:W-:Y:S01]  /*7cc0*/  VIADD R12, R0, 0x2a ;  /* 0x0000002a000c7836 */ /* 0x000fe20000000000 */
[----:B------:R3:W-:Y:S01]  /*7cd0*/  @P3 STG.E.U16 desc[UR22][R8.64], R38 ;  /* 0x0000002608003986 */ /* 0x0007e2000c101516 */
[----:B-1----:R-:W-:Y:S01]  /*7ce0*/  ISETP.LT.AND P3, PT, R5, UR7, !P0 ;  /* 0x0000000705007c0c */ /* 0x002fe2000c761270 */
[----:B------:R-:W1:Y:S01]  /*7cf0*/  LDCU UR7, c[0x0][0x39c] ;  /* 0x00007380ff0777ac */ /* 0x000e620008000800 */
[C---:B------:R-:W-:Y:S01]  /*7d00*/  LEA.HI.X.SX32 R5, R10.reuse, R3, 0x1, P6 ;  /* 0x000000030a057211 */ /* 0x040fe200030f0eff */
[----:B------:R-:W-:-:S04]  /*7d10*/  VIADD R10, R10, UR5 ;  /* 0x000000050a0a7c36 */ /* 0x000fc80008000000 */
[C---:B------:R-:W-:Y:S01]  /*7d20*/  VIADD R11, R10.reuse, UR5 ;  /* 0x000000050a0b7c36 */ /* 0x040fe20008000000 */
[----:B------:R-:W-:Y:S02]  /*7d30*/  LEA R6, P6, R10, R2, 0x1 ;  /* 0x000000020a067211 */ /* 0x000fe400078c08ff */
[----:B---3--:R-:W-:-:S05]  /*7d40*/  PRMT R9, R38, 0x7632, R9 ;  /* 0x0000763226097816 */ /* 0x008fca0000000009 */
[----:B------:R3:W-:Y:S01]  /*7d50*/  @P1 STG.E.U16 desc[UR22][R4.64], R9 ;  /* 0x0000000904001986 */ /* 0x0007e2000c101516 */
[----:B0-----:R-:W-:Y:S01]  /*7d60*/  ISETP.LT.AND P1, PT, R7, UR4, !P0 ;  /* 0x0000000407007c0c */ /* 0x001fe2000c721270 */
[----:B------:R-:W0:Y:S01]  /*7d70*/  LDCU UR4, c[0x0][0x39c] ;  /* 0x00007380ff0477ac */ /* 0x000e220008000800 */
[----:B------:R-:W-:Y:S01]  /*7d80*/  LEA.HI.X.SX32 R7, R10, R3, 0x1, P6 ;  /* 0x000000030a077211 */ /* 0x000fe200030f0eff */
[----:B------:R-:W-:Y:S01]  /*7d90*/  VIADD R10, R0, 0x29 ;  /* 0x00000029000a7836 */ /* 0x000fe20000000000 */
[----:B------:R-:W-:-:S03]  /*7da0*/  LEA R8, P6, R11, R2, 0x1 ;  /* 0x000000020b087211 */ /* 0x000fc600078c08ff */
[----:B------:R-:W-:Y:S01]  /*7db0*/  @P4 STG.E.U16 desc[UR22][R6.64], R40 ;  /* 0x0000002806004986 */ /* 0x000fe2000c101516 */
[----:B--2---:R-:W-:Y:S01]  /*7dc0*/  ISETP.LT.AND P4, PT, R10, UR6, !P0 ;  /* 0x000000060a007c0c */ /* 0x004fe2000c781270 */
[----:B------:R-:W2:Y:S01]  /*7dd0*/  LDCU UR6, c[0x0][0x39c] ;  /* 0x00007380ff0677ac */ /* 0x000ea20008000800 */
[C---:B---3--:R-:W-:Y:S01]  /*7de0*/  LEA.HI.X.SX32 R9, R11.reuse, R3, 0x1, P6 ;  /* 0x000000030b097211 */ /* 0x048fe200030f0eff */
[----:B------:R-:W-:Y:S01]  /*7df0*/  VIADD R11, R11, UR5 ;  /* 0x000000050b0b7c36 */ /* 0x000fe20008000000 */
[----:B------:R-:W-:-:S03]  /*7e00*/  PRMT R5, R40, 0x7632, R5 ;  /* 0x0000763228057816 */ /* 0x000fc60000000005 */
[C---:B------:R-:W-:Y:S02]  /*7e10*/  VIADD R10, R11.reuse, UR5 ;  /* 0x000000050b0a7c36 */ /* 0x040fe40008000000 */
[----:B------:R3:W-:Y:S01]  /*7e20*/  @P5 STG.E.U16 desc[UR22][R8.64], R5 ;  /* 0x0000000508005986 */ /* 0x0007e2000c101516 */
[CC--:B------:R-:W-:Y:S02]  /*7e30*/  LEA R4, P5, R11.reuse, R2.reuse, 0x1 ;  /* 0x000000020b047211 */ /* 0x0c0fe400078a08ff */
[----:B0-----:R-:W-:Y:S01]  /*7e40*/  ISETP.LT.AND P6, PT, R12, UR4, !P0 ;  /* 0x000000040c007c0c */ /* 0x001fe2000c7c1270 */
[----:B------:R-:W0:Y:S01]  /*7e50*/  LDCU UR4, c[0x0][0x39c] ;  /* 0x00007380ff0477ac */ /* 0x000e220008000800 */
[C---:B------:R-:W-:Y:S01]  /*7e60*/  VIADD R12, R0.reuse, 0x30 ;  /* 0x00000030000c7836 */ /* 0x040fe20000000000 */
[----:B---3--:R-:W-:Y:S01]  /*7e70*/  LEA.HI.X.SX32 R5, R11, R3, 0x1, P5 ;  /* 0x000000030b057211 */ /* 0x008fe200028f0eff */
[----:B------:R-:W-:Y:S01]  /*7e80*/  VIADD R8, R0, 0x2b ;  /* 0x0000002b00087836 */ /* 0x000fe20000000000 */
[----:B------:R-:W-:-:S02]  /*7e90*/  LEA R6, P5, R10, R2, 0x1 ;  /* 0x000000020a067211 */ /* 0x000fc400078a08ff */
[----:B------:R-:W-:Y:S01]  /*7ea0*/  PRMT R9, R42, 0x7632, R9 ;  /* 0x000076322a097816 */ /* 0x000fe20000000009 */
[----:B------:R3:W-:Y:S01]  /*7eb0*/  @P2 STG.E.U16 desc[UR22][R4.64], R42 ;  /* 0x0000002a04002986 */ /* 0x0007e2000c101516 */
[C---:B------:R-:W-:Y:S01]  /*7ec0*/  LEA.HI.X.SX32 R7, R10.reuse, R3, 0x1, P5 ;  /* 0x000000030a077211 */ /* 0x040fe200028f0eff */
[----:B------:R-:W-:Y:S01]  /*7ed0*/  VIADD R10, R10, UR5 ;  /* 0x000000050a0a7c36 */ /* 0x000fe20008000000 */
[----:B--2---:R-:W-:Y:S01]  /*7ee0*/  ISETP.LT.AND P2, PT, R8, UR6, !P0 ;  /* 0x0000000608007c0c */ /* 0x004fe2000c741270 */
[----:B------:R-:W2:Y:S02]  /*7ef0*/  LDCU UR6, c[0x0][0x39c] ;  /* 0x00007380ff0677ac */ /* 0x000ea40008000800 */
[----:B------:R4:W-:Y:S01]  /*7f00*/  @P3 STG.E.U16 desc[UR22][R6.64], R9 ;  /* 0x0000000906003986 */ /* 0x0009e2000c101516 */
[C---:B------:R-:W-:Y:S01]  /*7f10*/  LEA R8, P3, R10.reuse, R2, 0x1 ;  /* 0x000000020a087211 */ /* 0x040fe200078608ff */
[----:B------:R-:W-:Y:S02]  /*7f20*/  VIADD R11, R10, UR5 ;  /* 0x000000050a0b7c36 */ /* 0x000fe40008000000 */
[----:B---3--:R-:W-:-:S02]  /*7f30*/  VIADD R4, R0, 0x2c ;  /* 0x0000002c00047836 */ /* 0x008fc40000000000 */
[----:B------:R-:W-:Y:S01]  /*7f40*/  VIADD R5, R0, 0x2d ;  /* 0x0000002d00057836 */ /* 0x000fe20000000000 */
[-C--:B----4-:R-:W-:Y:S01]  /*7f50*/  LEA.HI.X.SX32 R9, R10, R3.reuse, 0x1, P3 ;  /* 0x000000030a097211 */ /* 0x090fe200018f0eff */
[----:B------:R-:W-:Y:S01]  /*7f60*/  VIADD R6, R0, 0x2e ;  /* 0x0000002e00067836 */ /* 0x000fe20000000000 */
[----:B0-----:R-:W-:Y:S01]  /*7f70*/  ISETP.LT.AND P3, PT, R4, UR4, !P0 ;  /* 0x0000000404007c0c */ /* 0x001fe2000c761270 */
[----:B------:R-:W0:Y:S01]  /*7f80*/  LDCU UR4, c[0x0][0x39c] ;  /* 0x00007380ff0477ac */ /* 0x000e220008000800 */
[----:B------:R-:W-:Y:S01]  /*7f90*/  LEA R4, P5, R11, R2, 0x1 ;  /* 0x000000020b047211 */ /* 0x000fe200078a08ff */
        /* <DEDUP_REMOVED lines=10> */
[----:B------:R-:W-:-:S04]  /*8040*/  LEA R6, P4, R11, R2, 0x1 ;  /* 0x000000020b067211 */ /* 0x000fc800078808ff */
[-C--:B---3--:R-:W-:Y:S01]  /*8050*/  LEA.HI.X.SX32 R7, R11, R3.reuse, 0x1, P4 ;  /* 0x000000030b077211 */ /* 0x088fe200020f0eff */
[----:B------:R-:W-:Y:S01]  /*8060*/  VIADD R11, R0, 0x2f ;  /* 0x0000002f000b7836 */ /* 0x000fe20000000000 */
[-C--:B------:R-:W-:Y:S02]  /*8070*/  LEA R8, P4, R10, R2.reuse, 0x1 ;  /* 0x000000020a087211 */ /* 0x080fe400078808ff */
[----:B------:R-:W-:Y:S01]  /*8080*/  PRMT R5, R46, 0x7632, R5 ;  /* 0x000076322e057816 */ /* 0x000fe20000000005 */
[----:B------:R3:W-:Y:S01]  /*8090*/  @P6 STG.E.U16 desc[UR22][R6.64], R46 ;  /* 0x0000002e06006986 */ /* 0x0007e2000c101516 */
[C---:B------:R-:W-:Y:S01]  /*80a0*/  LEA.HI.X.SX32 R9, R10.reuse, R3, 0x1, P4 ;  /* 0x000000030a097211 */ /* 0x040fe200020f0eff */
[----:B------:R-:W-:Y:S01]  /*80b0*/  VIADD R10, R10, UR5 ;  /* 0x000000050a0a7c36 */ /* 0x000fe20008000000 */
[----:B0-----:R-:W-:Y:S01]  /*80c0*/  ISETP.LT.AND P4, PT, R11, UR4, !P0 ;  /* 0x000000040b007c0c */ /* 0x001fe2000c781270 */
[----:B------:R-:W0:Y:S02]  /*80d0*/  LDCU UR4, c[0x0][0x39c] ;  /* 0x00007380ff0477ac */ /* 0x000e240008000800 */
[----:B------:R4:W-:Y:S01]  /*80e0*/  @P2 STG.E.U16 desc[UR22][R8.64], R5 ;  /* 0x0000000508002986 */ /* 0x0009e2000c101516 */
[C---:B------:R-:W-:Y:S01]  /*80f0*/  LEA R4, P2, R10.reuse, R2, 0x1 ;  /* 0x000000020a047211 */ /* 0x040fe200078408ff */
[----:B------:R-:W-:-:S02]  /*8100*/  VIADD R11, R10, UR5 ;  /* 0x000000050a0b7c36 */ /* 0x000fc40008000000 */
[----:B---3--:R-:W-:-:S03]  /*8110*/  VIADD R7, R0, 0x31 ;  /* 0x0000003100077836 */ /* 0x008fc60000000000 */
        /* <DEDUP_REMOVED lines=28> */
[-C--:B------:R-:W-:Y:S02]  /*82e0*/  LEA R6, P4, R10, R2.reuse, 0x1 ;  /* 0x000000020a067211 */ /* 0x080fe400078808ff */
[----:B0-----:R-:W-:Y:S01]  /*82f0*/  ISETP.LT.AND P6, PT, R12, UR4, !P0 ;  /* 0x000000040c007c0c */ /* 0x001fe2000c7c1270 */
[----:B------:R-:W0:Y:S01]  /*8300*/  LDCU UR4, c[0x0][0x39c] ;  /* 0x00007380ff0477ac */ /* 0x000e220008000800 */
[----:B------:R-:W-:Y:S01]  /*8310*/  VIADD R12, R0, 0x3a ;  /* 0x0000003a000c7836 */ /* 0x000fe20000000000 */
        /* <DEDUP_REMOVED lines=13> */
[C---:B------:R-:W-:Y:S01]  /*83f0*/  VIADD R7, R0.reuse, 0x37 ;  /* 0x0000003700077836 */ /* 0x040fe20000000000 */
[-C--:B----4-:R-:W-:Y:S01]  /*8400*/  LEA.HI.X.SX32 R5, R11, R3.reuse, 0x1, P3 ;  /* 0x000000030b057211 */ /* 0x090fe200018f0eff */
[----:B------:R-:W-:Y:S01]  /*8410*/  VIADD R8, R0, 0x38 ;  /* 0x0000003800087836 */ /* 0x000fe20000000000 */
[----:B0-----:R-:W-:Y:S01]  /*8420*/  ISETP.LT.AND P3, PT, R6, UR4, !P0 ;  /* 0x0000000406007c0c */ /* 0x001fe2000c761270 */
[----:B------:R-:W0:Y:S01]  /*8430*/  LDCU UR4, c[0x0][0x39c] ;  /* 0x00007380ff0477ac */ /* 0x000e220008000800 */
[C---:B------:R-:W-:Y:S01]  /*8440*/  LEA R6, P4, R10.reuse, R2, 0x1 ;  /* 0x000000020a067211 */ /* 0x040fe200078808ff */
[----:B------:R3:W-:Y:S01]  /*8450*/  @P1 STG.E.U16 desc[UR22][R4.64], R54 ;  /* 0x0000003604001986 */ /* 0x0007e2000c101516 */
[----:B-1----:R-:W-:Y:S01]  /*8460*/  ISETP.LT.AND P1, PT, R7, UR7, !P0 ;  /* 0x0000000707007c0c */ /* 0x002fe2000c721270 */
[----:B------:R-:W1:Y:S01]  /*8470*/  LDCU UR7, c[0x0][0x39c] ;  /* 0x00007380ff0777ac */ /* 0x000e620008000800 */
[C---:B------:R-:W-:Y:S01]  /*8480*/  LEA.HI.X.SX32 R7, R10.reuse, R3, 0x1, P4 ;  /* 0x000000030a077211 */ /* 0x040fe200020f0eff */
[----:B------:R-:W-:Y:S01]  /*8490*/  VIADD R10, R10, UR5 ;  /* 0x000000050a0a7c36 */ /* 0x000fe20008000000 */
[----:B--2---:R-:W-:Y:S01]  /*84a0*/  ISETP.LT.AND P4, PT, R8, UR6, !P0 ;  /* 0x0000000608007c0c */ /* 0x004fe2000c781270 */
[----:B------:R-:W2:Y:S02]  /*84b0*/  LDCU UR6, c[0x0][0x39c] ;  /* 0x00007380ff0677ac */ /* 0x000ea40008000800 */
[----:B------:R-:W-:Y:S01]  /*84c0*/  VIADD R11, R10, UR5 ;  /* 0x000000050a0b7c36 */ /* 0x000fe20008000000 */
[----:B---3--:R-:W-:-:S05]  /*84d0*/  PRMT R5, R54, 0x7632, R5 ;  /* 0x0000763236057816 */ /* 0x008fca0000000005 */
[----:B------:R3:W-:Y:S01]  /*84e0*/  @P5 STG.E.U16 desc[UR22][R6.64], R5 ;  /* 0x0000000506005986 */ /* 0x0007e2000c101516 */
[----:B------:R-:W-:-:S04]  /*84f0*/  LEA R8, P5, R10, R2, 0x1 ;  /* 0x000000020a087211 */ /* 0x000fc800078a08ff */
[----:B------:R-:W-:Y:S01]  /*8500*/  LEA.HI.X.SX32 R9, R10, R3, 0x1, P5 ;  /* 0x000000030a097211 */ /* 0x000fe200028f0eff */
[----:B------:R-:W-:Y:S01]  /*8510*/  VIADD R10, R0, 0x39 ;  /* 0x00000039000a7836 */ /* 0x000fe20000000000 */
[----:B------:R-:W-:-:S03]  /*8520*/  LEA R4, P5, R11, R2, 0x1 ;  /* 0x000000020b047211 */ /* 0x000fc600078a08ff */
[----:B------:R4:W-:Y:S01]  /*8530*/  @P6 STG.E.U16 desc[UR22][R8.64], R56 ;  /* 0x0000003808006986 */ /* 0x0009e2000c101516 */
[----:B---3--:R-:W-:Y:S02]  /*8540*/  PRMT R7, R56, 0x7632, R7 ;  /* 0x0000763238077816 */ /* 0x008fe40000000007 */
[C---:B------:R-:W-:Y:S01]  /*8550*/  LEA.HI.X.SX32 R5, R11.reuse, R3, 0x1, P5 ;  /* 0x000000030b057211 */ /* 0x040fe200028f0eff */
[----:B------:R-:W-:Y:S01]  /*8560*/  VIADD R11, R11, UR5 ;  /* 0x000000050b0b7c36 */ /* 0x000fe20008000000 */
[----:B0-----:R-:W-:Y:S01]  /*8570*/  ISETP.LT.AND P5, PT, R10, UR4, !P0 ;  /* 0x000000040a007c0c */ /* 0x001fe2000c7a1270 */
[----:B------:R-:W0:Y:S02]  /*8580*/  LDCU UR4, c[0x0][0x39c] ;  /* 0x00007380ff0477ac */ /* 0x000e240008000800 */
[----:B------:R3:W-:Y:S01]  /*8590*/  @P2 STG.E.U16 desc[UR22][R4.64], R7 ;  /* 0x0000000704002986 */ /* 0x0007e2000c101516 */
[C---:B------:R-:W-:Y:S01]  /*85a0*/  LEA R6, P2, R11.reuse, R2, 0x1 ;  /* 0x000000020b067211 */ /* 0x040fe200078408ff */
[----:B------:R-:W-:-:S02]  /*85b0*/  VIADD R10, R11, UR5 ;  /* 0x000000050b0a7c36 */ /* 0x000fc40008000000 */
[----:B----4-:R-:W-:-:S03]  /*85c0*/  VIADD R9, R0, 0x3b ;  /* 0x0000003b00097836 */ /* 0x010fc60000000000 */
[----:B------:R-:W-:Y:S02]  /*85d0*/  LEA R8, P6, R10, R2, 0x1 ;  /* 0x000000020a087211 */ /* 0x000fe400078c08ff */
[-C--:B---3--:R-:W-:Y:S01]  /*85e0*/  LEA.HI.X.SX32 R7, R11, R3.reuse, 0x1, P2 ;  /* 0x000000030b077211 */ /* 0x088fe200010f0eff */
        /* <DEDUP_REMOVED lines=18> */
[----:B------:R4:W-:Y:S01]  /*8710*/  @P4 STG.E.U16 desc[UR22][R4.64], R60 ;  /* 0x0000003c04004986 */ /* 0x0009e2000c101516 */
[----:B--2---:R-:W-:Y:S01]  /*8720*/  ISETP.LT.AND P4, PT, R10, UR6, !P0 ;  /* 0x000000060a007c0c */ /* 0x004fe2000c781270 */
[----:B------:R-:W2:Y:S01]  /*8730*/  LDCU UR6, c[0x0][0x39c] ;  /* 0x00007380ff0677ac */ /* 0x000ea20008000800 */
[C---:B---3--:R-:W-:Y:S01]  /*8740*/  LEA.HI.X.SX32 R7, R11.reuse, R3, 0x1, P6 ;  /* 0x000000030b077211 */ /* 0x048fe200030f0eff */
[----:B------:R-:W-:-:S04]  /*8750*/  VIADD R11, R11, UR5 ;  /* 0x000000050b0b7c36 */ /* 0x000fc80008000000 */
[C---:B------:R-:W-:Y:S01]  /*8760*/  VIADD R10, R11.reuse, UR5 ;  /* 0x000000050b0a7c36 */ /* 0x040fe20008000000 */
[----:B----4-:R-:W-:Y:S02]  /*8770*/  PRMT R5, R60, 0x7632, R5 ;  /* 0x000076323c057816 */ /* 0x010fe40000000005 */
[----:B0-----:R-:W-:Y:S01]  /*8780*/  ISETP.LT.AND P6, PT, R12, UR4, !P0 ;  /* 0x000000040c007c0c */ /* 0x001fe2000c7c1270 */
[----:B------:R-:W0:Y:S01]  /*8790*/  LDCU UR4, c[0x0][0x39c] ;  /* 0x00007380ff0477ac */ /* 0x000e220008000800 */
[----:B------:R-:W-:Y:S01]  /*87a0*/  VIADD R12, R0, 0x44 ;  /* 0x00000044000c7836 */ /* 0x000fe20000000000 */
[----:B------:R3:W-:Y:S01]  /*87b0*/  @P5 STG.E.U16 desc[UR22][R6.64], R5 ;  /* 0x0000000506005986 */ /* 0x0007e2000c101516 */
[----:B------:R-:W-:-:S04]  /*87c0*/  LEA R8, P5, R11, R2, 0x1 ;  /* 0x000000020b087211 */ /* 0x000fc800078a08ff */
[----:B------:R-:W-:Y:S02]  /*87d0*/  LEA.HI.X.SX32 R9, R11, R3, 0x1, P5 ;  /* 0x000000030b097211 */ /* 0x000fe400028f0eff */
[----:B------:R-:W-:-:S03]  /*87e0*/  LEA R4, P5, R10, R2, 0x1 ;  /* 0x000000020a047211 */ /* 0x000fc600078a08ff */
[----:B------:R4:W-:Y:S01]  /*87f0*/  @P2 STG.E.U16 desc[UR22][R8.64], R62 ;  /* 0x0000003e08002986 */ /* 0x0009e2000c101516 */
        /* <DEDUP_REMOVED lines=9> */
[----:B----4-:R-:W-:-:S02]  /*8890*/  VIADD R8, R0, 0x40 ;  /* 0x0000004000087836 */ /* 0x010fc40000000000 */
[----:B------:R-:W-:Y:S01]  /*88a0*/  VIADD R9, R0, 0x41 ;  /* 0x0000004100097836 */ /* 0x000fe20000000000 */
[-C--:B---3--:R-:W-:Y:S01]  /*88b0*/  LEA.HI.X.SX32 R7, R10, R3.reuse, 0x1, P3 ;  /* 0x000000030a077211 */ /* 0x088fe200018f0eff */
        /* <DEDUP_REMOVED lines=92> */
[CC--:B------:R-:W-:Y:S02]  /*8e80*/  LEA R8, P5, R11.reuse, R2.reuse, 0x1 ;  /* 0x000000020b087211 */ /* 0x0c0fe400078a08ff */
        /* <DEDUP_REMOVED lines=110> */
[----:B------:R-:W-:Y:S01]  /*9570*/  VIADD R11, R10, UR5 ;  /* 0x000000050a0b7c36 */ /* 0x000fe20008000000 */
        /* <DEDUP_REMOVED lines=19> */
[C---:B------:R-:W-:Y:S01]  /*96b0*/  VIADD R9, R0.reuse, 0x5f ;  /* 0x0000005f00097836 */ /* 0x040fe20000000000 */
[-C--:B---3--:R-:W-:Y:S01]  /*96c0*/  LEA.HI.X.SX32 R7, R11, R3.reuse, 0x1, P3 ;  /* 0x000000030b077211 */ /* 0x088fe200018f0eff */
        /* <DEDUP_REMOVED lines=73> */
[----:B------:R-:W-:-:S03]  /*9b60*/  VIADD R5, R0, 0x69 ;  /* 0x0000006900057836 */ /* 0x000fc60000000000 */
[----:B0-----:R-:W-:Y:S01]  /*9b70*/  ISETP.LT.AND P5, PT, R4, UR4, !P0 ;  /* 0x0000000404007c0c */ /* 0x001fe2000c7a1270 */
[----:B----4-:R-:W-:Y:S01]  /*9b80*/  VIADD R6, R0, 0x6a ;  /* 0x0000006a00067836 */ /* 0x010fe20000000000 */
[-C--:B------:R-:W-:Y:S01]  /*9b90*/  LEA.HI.X.SX32 R9, R10, R3.reuse, 0x1, P3 ;  /* 0x000000030a097211 */ /* 0x080fe200018f0eff */
[----:B------:R-:W0:Y:S01]  /*9ba0*/  LDCU UR4, c[0x0][0x39c] ;  /* 0x00007380ff0477ac */ /* 0x000e220008000800 */
[-C--:B------:R-:W-:Y:S02]  /*9bb0*/  LEA R4, P3, R11, R2.reuse, 0x1 ;  /* 0x000000020b047211 */ /* 0x080fe400078608ff */
[----:B------:R-:W-:Y:S01]  /*9bc0*/  PRMT R7, R104, 0x7632, R7 ;  /* 0x0000763268077816 */ /* 0x000fe20000000007 */
[----:B------:R-:W-:Y:S01]  /*9bd0*/  @P1 STG.E.U16 desc[UR22][R8.64], R104 ;  /* 0x0000006808001986 */ /* 0x000fe2000c101516 */
[----:B-1----:R-:W-:Y:S01]  /*9be0*/  ISETP.LT.AND P1, PT, R5, UR7, !P0 ;  /* 0x0000000705007c0c */ /* 0x002fe2000c721270 */
[----:B------:R-:W1:Y:S01]  /*9bf0*/  LDCU UR7, c[0x0][0x39c] ;  /* 0x00007380ff0777ac */ /* 0x000e620008000800 */
[C---:B------:R-:W-:Y:S01]  /*9c00*/  LEA.HI.X.SX32 R5, R11.reuse, R3, 0x1, P3 ;  /* 0x000000030b057211 */ /* 0x040fe200018f0eff */
[----:B------:R-:W-:Y:S01]  /*9c10*/  VIADD R11, R11, UR5 ;  /* 0x000000050b0b7c36 */ /* 0x000fe20008000000 */
[----:B--2---:R-:W-:Y:S01]  /*9c20*/  ISETP.LT.AND P3, PT, R6, UR6, !P0 ;  /* 0x0000000606007c0c */ /* 0x004fe2000c761270 */
[----:B------:R-:W2:Y:S02]  /*9c30*/  LDCU UR6, c[0x0][0x39c] ;  /* 0x00007380ff0677ac */ /* 0x000ea40008000800 */
[----:B------:R3:W-:Y:S01]  /*9c40*/  @P4 STG.E.U16 desc[UR22][R4.64], R7 ;  /* 0x0000000704004986 */ /* 0x0007e2000c101516 */
[C---:B------:R-:W-:Y:S01]  /*9c50*/  LEA R6, P4, R11.reuse, R2, 0x1 ;  /* 0x000000020b067211 */ /* 0x040fe200078808ff */
[----:B------:R-:W-:-:S03]  /*9c60*/  VIADD R10, R11, UR5 ;  /* 0x000000050b0a7c36 */ /* 0x000fc60008000000 */
        /* <DEDUP_REMOVED lines=42> */
[----:B----4-:R-:W-:-:S04]  /*9f10*/  LEA R8, P6, R11, R2, 0x1 ;  /* 0x000000020b087211 */ /* 0x010fc800078c08ff */
[CC--:B------:R-:W-:Y:S01]  /*9f20*/  LEA.HI.X.SX32 R9, R11.reuse, R3.reuse, 0x1, P6 ;  /* 0x000000030b097211 */ /* 0x0c0fe200030f0eff */
[----:B------:R-:W-:Y:S01]  /*9f30*/  VIADD R11, R11, UR5 ;  /* 0x000000050b0b7c36 */ /* 0x000fe20008000000 */
[----:B---3--:R-:W-:Y:S01]  /*9f40*/  LEA.HI.X.SX32 R7, R10, R3, 0x1, P4 ;  /* 0x000000030a077211 */ /* 0x008fe200020f0eff */
[----:B------:R-:W-:Y:S01]  /*9f50*/  VIADD R4, R0, 0x71 ;  /* 0x0000007100047836 */ /* 0x000fe20000000000 */
[----:B0-----:R-:W-:Y:S01]  /*9f60*/  ISETP.LT.AND P4, PT, R12, UR4, !P0 ;  /* 0x000000040c007c0c */ /* 0x001fe2000c781270 */
[----:B------:R-:W0:Y:S01]  /*9f70*/  LDCU UR4, c[0x0][0x39c] ;  /* 0x00007380ff0477ac */ /* 0x000e220008000800 */
[----:B------:R-:W-:Y:S01]  /*9f80*/  PRMT R5, R112, 0x7632, R5 ;  /* 0x0000763270057816 */ /* 0x000fe20000000005 */
[----:B------:R3:W-:Y:S01]  /*9f90*/  @P2 STG.E.U16 desc[UR22][R6.64], R112 ;  /* 0x0000007006002986 */ /* 0x0007e2000c101516 */
[----:B--2---:R-:W-:Y:S01]  /*9fa0*/  ISETP.LT.AND P2, PT, R4, UR6, !P0 ;  /* 0x0000000604007c0c */ /* 0x004fe2000c741270 */
[----:B------:R-:W2:Y:S01]  /*9fb0*/  LDCU UR6, c[0x0][0x39c] ;  /* 0x00007380ff0677ac */ /* 0x000ea20008000800 */
[C---:B------:R-:W-:Y:S01]  /*9fc0*/  VIADD R10, R11.reuse, UR5 ;  /* 0x000000050b0a7c36 */ /* 0x040fe20008000000 */
[----:B------:R4:W-:Y:S01]  /*9fd0*/  @P5 STG.E.U16 desc[UR22][R8.64], R5 ;  /* 0x0000000508005986 */ /* 0x0009e2000c101516 */
[----:B------:R-:W-:Y:S01]  /*9fe0*/  LEA R4, P5, R11, R2, 0x1 ;  /* 0x000000020b047211 */ /* 0x000fe200078a08ff */
[----:B------:R-:W-:-:S02]  /*9ff0*/  VIADD R12, R0, 0x76 ;  /* 0x00000076000c7836 */ /* 0x000fc40000000000 */
[C---:B---3--:R-:W-:Y:S02]  /*a000*/  VIADD R6, R0.reuse, 0x72 ;  /* 0x0000007200067836 */ /* 0x048fe40000000000 */
        /* <DEDUP_REMOVED lines=21> */
[----:B0-----:R-:W-:Y:S01]  /*a160*/  ISETP.LT.AND P4, PT, R10, UR4, !P0 ;  /* 0x000000040a007c0c */ /* 0x001fe2000c781270 */
[----:B------:R-:W0:Y:S01]  /*a170*/  LDCU UR4, c[0x0][0x39c] ;  /* 0x00007380ff0477ac */ /* 0x000e220008000800 */
[----:B---3--:R-:W-:Y:S02]  /*a180*/  PRMT R7, R116, 0x7632, R7 ;  /* 0x0000763274077816 */ /* 0x008fe40000000007 */
[C---:B------:R-:W-:Y:S01]  /*a190*/  LEA.HI.X.SX32 R5, R11.reuse, R3, 0x1, P3 ;  /* 0x000000030b057211 */ /* 0x040fe200018f0eff */
[----:B------:R-:W-:Y:S01]  /*a1a0*/  VIADD R11, R11, UR5 ;  /* 0x000000050b0b7c36 */ /* 0x000fe20008000000 */
[----:B--2---:R-:W-:Y:S01]  /*a1b0*/  ISETP.LT.AND P3, PT, R12, UR6, !P0 ;  /* 0x000000060c007c0c */ /* 0x004fe2000c761270 */
[----:B------:R-:W2:Y:S01]  /*a1c0*/  LDCU UR6, c[0x0][0x39c] ;  /* 0x00007380ff0677ac */ /* 0x000ea20008000800 */
[----:B------:R-:W-:Y:S01]  /*a1d0*/  VIADD R12, R0, 0x7d ;  /* 0x0000007d000c7836 */ /* 0x000fe20000000000 */
[----:B------:R3:W-:Y:S01]  /*a1e0*/  @P2 STG.E.U16 desc[UR22][R4.64], R7 ;  /* 0x0000000704002986 */ /* 0x0007e2000c101516 */
[C---:B------:R-:W-:Y:S01]  /*a1f0*/  LEA R6, P2, R11.reuse, R2, 0x1 ;  /* 0x000000020b067211 */ /* 0x040fe200078408ff */
[----:B------:R-:W-:-:S02]  /*a200*/  VIADD R10, R11, UR5 ;  /* 0x000000050b0a7c36 */ /* 0x000fc40008000000 */
[C---:B----4-:R-:W-:Y:S01]  /*a210*/  VIADD R9, R0.reuse, 0x77 ;  /* 0x0000007700097836 */ /* 0x050fe20000000000 */
[-C--:B---3--:R-:W-:Y:S01]  /*a220*/  LEA.HI.X.SX32 R7, R11, R3.reuse, 0x1, P2 ;  /* 0x000000030b077211 */ /* 0x088fe200010f0eff */
[----:B------:R-:W-:Y:S01]  /*a230*/  VIADD R4, R0, 0x78 ;  /* 0x0000007800047836 */ /* 0x000fe20000000000 */
[-C--:B------:R-:W-:Y:S02]  /*a240*/  LEA R8, P2, R10, R2.reuse, 0x1 ;  /* 0x000000020a087211 */ /* 0x080fe400078408ff */
[----:B------:R-:W-:Y:S01]  /*a250*/  PRMT R5, R118, 0x7632, R5 ;  /* 0x0000763276057816 */ /* 0x000fe20000000005 */
[----:B------:R-:W-:Y:S01]  /*a260*/  @P6 STG.E.U16 desc[UR22][R6.64], R118 ;  /* 0x0000007606006986 */ /* 0x000fe2000c101516 */
[----:B-1----:R-:W-:Y:S01]  /*a270*/  ISETP.LT.AND P6, PT, R9, UR7, !P0 ;  /* 0x0000000709007c0c */ /* 0x002fe2000c7c1270 */
[----:B------:R-:W1:Y:S01]  /*a280*/  LDCU UR7, c[0x0][0x39c] ;  /* 0x00007380ff0777ac */ /* 0x000e620008000800 */
[C---:B------:R-:W-:Y:S01]  /*a290*/  LEA.HI.X.SX32 R9, R10.reuse, R3, 0x1, P2 ;  /* 0x000000030a097211 */ /* 0x040fe200010f0eff */
[----:B------:R-:W-:Y:S01]  /*a2a0*/  VIADD R10, R10, UR5 ;  /* 0x000000050a0a7c36 */ /* 0x000fe20008000000 */
[----:B0-----:R-:W-:Y:S01]  /*a2b0*/  ISETP.LT.AND P2, PT, R4, UR4, !P0 ;  /* 0x0000000404007c0c */ /* 0x001fe2000c741270 */
[----:B------:R-:W0:Y:S02]  /*a2c0*/  LDCU UR4, c[0x0][0x39c] ;  /* 0x00007380ff0477ac */ /* 0x000e240008000800 */
[----:B------:R3:W-:Y:S01]  /*a2d0*/  @P1 STG.E.U16 desc[UR22][R8.64], R5 ;  /* 0x0000000508001986 */ /* 0x0007e2000c101516 */
[C---:B------:R-:W-:Y:S01]  /*a2e0*/  LEA R4, P1, R10.reuse, R2, 0x1 ;  /* 0x000000020a047211 */ /* 0x040fe200078208ff */
[----:B------:R-:W-:-:S03]  /*a2f0*/  VIADD R11, R10, UR5 ;  /* 0x000000050a0b7c36 */ /* 0x000fc60008000000 */
[-C--:B---3--:R-:W-:Y:S01]  /*a300*/  LEA.HI.X.SX32 R5, R10, R3.reuse, 0x1, P1 ;  /* 0x000000030a057211 */ /* 0x088fe200008f0eff */
[C---:B------:R-:W-:Y:S01]  /*a310*/  VIADD R10, R0.reuse, 0x79 ;  /* 0x00000079000a7836 */ /* 0x040fe20000000000 */
[C---:B------:R-:W-:Y:S01]  /*a320*/  LEA R6, P1, R11.reuse, R2, 0x1 ;  /* 0x000000020b067211 */ /* 0x040fe200078208ff */
[----:B------:R-:W-:Y:S02]  /*a330*/  VIADD R9, R0, 0x7a ;  /* 0x0000007a00097836 */ /* 0x000fe40000000000 */
[----:B------:R3:W-:Y:S01]  /*a340*/  @P5 STG.E.U16 desc[UR22][R4.64], R120 ;  /* 0x0000007804005986 */ /* 0x0007e2000c101516 */
[C---:B------:R-:W-:Y:S01]  /*a350*/  LEA.HI.X.SX32 R7, R11.reuse, R3, 0x1, P1 ;  /* 0x000000030b077211 */ /* 0x040fe200008f0eff */
[----:B------:R-:W-:Y:S01]  /*a360*/  VIADD R11, R11, UR5 ;  /* 0x000000050b0b7c36 */ /* 0x000fe20008000000 */
[----:B--2---:R-:W-:Y:S01]  /*a370*/  ISETP.LT.AND P1, PT, R10, UR6, !P0 ;  /* 0x000000060a007c0c */ /* 0x004fe2000c721270 */
[----:B------:R-:W-:Y:S01]  /*a380*/  VIADD R10, R0, 0x7b ;  /* 0x0000007b000a7836 */ /* 0x000fe20000000000 */
[----:B0-----:R-:W-:Y:S01]  /*a390*/  ISETP.LT.AND P5, PT, R9, UR4, !P0 ;  /* 0x0000000409007c0c */ /* 0x001fe2000c7a1270 */
[----:B------:R-:W0:Y:S01]  /*a3a0*/  LDCU UR4, c[0x0][0x39c] ;  /* 0x00007380ff0477ac */ /* 0x000e220008000800 */
[----:B------:R-:W2:Y:S01]  /*a3b0*/  LDCU UR6, c[0x0][0x39c] ;  /* 0x00007380ff0677ac */ /* 0x000ea20008000800 */
[----:B---3--:R-:W-:-:S05]  /*a3c0*/  PRMT R5, R120, 0x7632, R5 ;  /* 0x0000763278057816 */ /* 0x008fca0000000005 */
[----:B------:R3:W-:Y:S01]  /*a3d0*/  @P4 STG.E.U16 desc[UR22][R6.64], R5 ;  /* 0x0000000506004986 */ /* 0x0007e2000c101516 */
[----:B------:R-:W-:-:S04]  /*a3e0*/  LEA R8, P4, R11, R2, 0x1 ;  /* 0x000000020b087211 */ /* 0x000fc800078808ff */
[C---:B------:R-:W-:Y:S01]  /*a3f0*/  LEA.HI.X.SX32 R9, R11.reuse, R3, 0x1, P4 ;  /* 0x000000030b097211 */ /* 0x040fe200020f0eff */
[----:B------:R-:W-:Y:S01]  /*a400*/  VIADD R11, R11, UR5 ;  /* 0x000000050b0b7c36 */ /* 0x000fe20008000000 */
[----:B-1----:R-:W-:-:S03]  /*a410*/  ISETP.LT.AND P4, PT, R10, UR7, !P0 ;  /* 0x000000070a007c0c */ /* 0x002fc6000c781270 */
[----:B------:R1:W-:Y:S01]  /*a420*/  @P3 STG.E.U16 desc[UR22][R8.64], R122 ;  /* 0x0000007a08003986 */ /* 0x0003e2000c101516 */
[C---:B------:R-:W-:Y:S01]  /*a430*/  LEA R4, P3, R11.reuse, R2, 0x1 ;  /* 0x000000020b047211 */ /* 0x040fe200078608ff */
[----:B------:R-:W-:-:S03]  /*a440*/  VIADD R10, R11, UR5 ;  /* 0x000000050b0a7c36 */ /* 0x000fc60008000000 */
[----:B---3--:R-:W-:Y:S01]  /*a450*/  LEA.HI.X.SX32 R5, R11, R3, 0x1, P3 ;  /* 0x000000030b057211 */ /* 0x008fe200018f0eff */
[----:B------:R-:W-:Y:S01]  /*a460*/  VIADD R11, R0, 0x7c ;  /* 0x0000007c000b7836 */ /* 0x000fe20000000000 */
[----:B------:R-:W-:Y:S01]  /*a470*/  LEA R6, P3, R10, R2, 0x1 ;  /* 0x000000020a067211 */ /* 0x000fe200078608ff */
[----:B------:R-:W-:-:S03]  /*a480*/  VIADD R0, R0, 0x7f ;  /* 0x0000007f00007836 */ /* 0x000fc60000000000 */
[C---:B------:R-:W-:Y:S01]  /*a490*/  LEA.HI.X.SX32 R7, R10.reuse, R3, 0x1, P3 ;  /* 0x000000030a077211 */ /* 0x040fe200018f0eff */
[----:B------:R-:W-:Y:S01]  /*a4a0*/  VIADD R10, R10, UR5 ;  /* 0x000000050a0a7c36 */ /* 0x000fe20008000000 */
[----:B-1----:R-:W-:Y:S02]  /*a4b0*/  PRMT R9, R122, 0x7632, R9 ;  /* 0x000076327a097816 */ /* 0x002fe40000000009 */
[----:B0-----:R-:W-:Y:S01]  /*a4c0*/  ISETP.LT.AND P3, PT, R11, UR4, !P0 ;  /* 0x000000040b007c0c */ /* 0x001fe2000c761270 */
[C---:B------:R-:W-:Y:S01]  /*a4d0*/  VIADD R11, R10.reuse, UR5 ;  /* 0x000000050a0b7c36 */ /* 0x040fe20008000000 */
[----:B------:R-:W0:Y:S01]  /*a4e0*/  LDCU UR4, c[0x0][0x39c] ;  /* 0x00007380ff0477ac */ /* 0x000e220008000800 */
[----:B------:R1:W-:Y:S04]  /*a4f0*/  @P6 STG.E.U16 desc[UR22][R4.64], R9 ;  /* 0x0000000904006986 */ /* 0x0003e8000c101516 */
[----:B------:R3:W-:Y:S01]  /*a500*/  @P2 STG.E.U16 desc[UR22][R6.64], R124 ;  /* 0x0000007c06002986 */ /* 0x0007e2000c101516 */
[----:B------:R-:W-:-:S04]  /*a510*/  LEA R8, P2, R10, R2, 0x1 ;  /* 0x000000020a087211 */ /* 0x000fc800078408ff */
[----:B-1----:R-:W-:Y:S01]  /*a520*/  LEA.HI.X.SX32 R9, R10, R3, 0x1, P2 ;  /* 0x000000030a097211 */ /* 0x002fe200010f0eff */
[C---:B------:R-:W-:Y:S01]  /*a530*/  VIADD R10, R11.reuse, UR5 ;  /* 0x000000050b0a7c36 */ /* 0x040fe20008000000 */
[----:B------:R-:W-:Y:S02]  /*a540*/  PRMT R5, R124, 0x7632, R5 ;  /* 0x000076327c057816 */ /* 0x000fe40000000005 */
[----:B--2---:R-:W-:Y:S01]  /*a550*/  ISETP.LT.AND P2, PT, R12, UR6, !P0 ;  /* 0x000000060c007c0c */ /* 0x004fe2000c741270 */
[C---:B------:R-:W-:Y:S01]  /*a560*/  VIADD R13, R10.reuse, UR5 ;  /* 0x000000050a0d7c36 */ /* 0x040fe20008000000 */
[----:B------:R-:W1:Y:S01]  /*a570*/  LDCU UR6, c[0x0][0x39c] ;  /* 0x00007380ff0677ac */ /* 0x000e620008000800 */
[----:B------:R2:W-:Y:S01]  /*a580*/  @P1 STG.E.U16 desc[UR22][R8.64], R5 ;  /* 0x0000000508001986 */ /* 0x0005e2000c101516 */
[-C--:B------:R-:W-:Y:S01]  /*a590*/  LEA R4, P1, R11, R2.reuse, 0x1 ;  /* 0x000000020b047211 */ /* 0x080fe200078208ff */
[----:B------:R-:W-:Y:S01]  /*a5a0*/  VIADD R14, R13, UR5 ;  /* 0x000000050d0e7c36 */ /* 0x000fe20008000000 */
[----:B---3--:R-:W-:-:S03]  /*a5b0*/  LEA R6, P6, R10, R2, 0x1 ;  /* 0x000000020a067211 */ /* 0x008fc600078c08ff */
[----:B------:R-:W-:Y:S01]  /*a5c0*/  VIADD R15, R14, UR5 ;  /* 0x000000050e0f7c36 */ /* 0x000fe20008000000 */
[-C--:B------:R-:W-:Y:S02]  /*a5d0*/  LEA.HI.X.SX32 R7, R10, R3.reuse, 0x1, P6 ;  /* 0x000000030a077211 */ /* 0x080fe400030f0eff */
[-C--:B------:R-:W-:Y:S01]  /*a5e0*/  LEA R12, P6, R14, R2.reuse, 0x1 ;  /* 0x000000020e0c7211 */ /* 0x080fe200078c08ff */
[----:B------:R-:W-:Y:S01]  /*a5f0*/  VIADD R16, R15, UR5 ;  /* 0x000000050f107c36 */ /* 0x000fe20008000000 */
[----:B--2---:R-:W-:Y:S02]  /*a600*/  LEA.HI.X.SX32 R5, R11, R3, 0x1, P1 ;  /* 0x000000030b057211 */ /* 0x004fe400008f0eff */
[----:B------:R-:W-:-:S03]  /*a610*/  LEA R10, P1, R13, R2, 0x1 ;  /* 0x000000020d0a7211 */ /* 0x000fc600078208ff */
[----:B------:R2:W-:Y:S01]  /*a620*/  @P5 STG.E.U16 desc[UR22][R4.64], R126 ;  /* 0x0000007e04005986 */ /* 0x0005e2000c101516 */
[-C--:B------:R-:W-:Y:S02]  /*a630*/  LEA.HI.X.SX32 R11, R13, R3.reuse, 0x1, P1 ;  /* 0x000000030d0b7211 */ /* 0x080fe400008f0eff */
[-C--:B------:R-:W-:Y:S02]  /*a640*/  LEA.HI.X.SX32 R13, R14, R3.reuse, 0x1, P6 ;  /* 0x000000030e0d7211 */ /* 0x080fe400030f0eff */
[----:B------:R-:W-:Y:S02]  /*a650*/  LEA R8, P6, R16, R2, 0x1 ;  /* 0x0000000210087211 */ /* 0x000fe400078c08ff */
[----:B0-----:R-:W-:Y:S02]  /*a660*/  ISETP.LT.AND P1, PT, R17, UR4, !P0 ;  /* 0x0000000411007c0c */ /* 0x001fe4000c721270 */
[----:B-1----:R-:W-:Y:S02]  /*a670*/  ISETP.LT.AND P0, PT, R0, UR6, !P0 ;  /* 0x0000000600007c0c */ /* 0x002fe4000c701270 */
[----:B------:R-:W-:-:S02]  /*a680*/  LEA.HI.X.SX32 R9, R16, R3, 0x1, P6 ;  /* 0x0000000310097211 */ /* 0x000fc400030f0eff */
[----:B------:R-:W-:Y:S02]  /*a690*/  PRMT R0, R126, 0x7632, R0 ;  /* 0x000076327e007816 */ /* 0x000fe40000000000 */
[C---:B------:R-:W-:Y:S02]  /*a6a0*/  LEA R2, P6, R15.reuse, R2, 0x1 ;  /* 0x000000020f027211 */ /* 0x040fe400078c08ff */
[----:B--2---:R-:W-:Y:S01]  /*a6b0*/  PRMT R5, R128, 0x7632, R5 ;  /* 0x0000763280057816 */ /* 0x004fe20000000005 */
[----:B------:R0:W-:Y:S01]  /*a6c0*/  @P4 STG.E.U16 desc[UR22][R6.64], R0 ;  /* 0x0000000006004986 */ /* 0x0001e2000c101516 */
[----:B------:R-:W-:-:S03]  /*a6d0*/  LEA.HI.X.SX32 R3, R15, R3, 0x1, P6 ;  /* 0x000000030f037211 */ /* 0x000fc600030f0eff */
[----:B------:R1:W-:Y:S04]  /*a6e0*/  @P3 STG.E.U16 desc[UR22][R10.64], R128 ;  /* 0x000000800a003986 */ /* 0x0003e8000c101516 */
[----:B------:R1:W-:Y:S01]  /*a6f0*/  @P2 STG.E.U16 desc[UR22][R12.64], R5 ;  /* 0x000000050c002986 */ /* 0x0003e2000c101516 */
[----:B0-----:R-:W-:-:S03]  /*a700*/  PRMT R7, R130, 0x7632, R7 ;  /* 0x0000763282077816 */ /* 0x001fc60000000007 */
[----:B------:R1:W-:Y:S04]  /*a710*/  @P1 STG.E.U16 desc[UR22][R2.64], R130 ;  /* 0x0000008202001986 */ /* 0x0003e8000c101516 */
[----:B------:R1:W-:Y:S01]  /*a720*/  @P0 STG.E.U16 desc[UR22][R8.64], R7 ;  /* 0x0000000708000986 */ /* 0x0003e2000c101516 */
[----:B-----5:R-:W-:Y:S06]  /*a730*/  BAR.SYNC.DEFER_BLOCKING 0x0 ;  /* 0x0000000000007b1d */ /* 0x020fec0000010000 */
[----:B------:R-:W-:Y:S05]  /*a740*/  BRA.U UP0, `(.L_x_14) ;  /* 0x0000000100a07547 */ /* 0x000fea000b800000 */
[----:B------:R-:W0:Y:S01]  /*a750*/  S2UR UR5, SR_CgaCtaId ;  /* 0x00000000000579c3 */ /* 0x000e220000008800 */
[----:B------:R-:W-:Y:S01]  /*a760*/  NOP ;  /* 0x0000000000007918 */ /* 0x000fe20000000000 */
[----:B------:R-:W-:Y:S01]  /*a770*/  UMOV UR4, 0x50 ;  /* 0x0000005000047882 */ /* 0x000fe20000000000 */
[----:B------:R-:W-:Y:S02]  /*a780*/  IMAD.U32 R0, RZ, RZ, UR10 ;  /* 0x0000000aff007e24 */ /* 0x000fe4000f8e00ff */
[----:B-1----:R-:W-:Y:S02]  /*a790*/  IMAD.MOV.U32 R3, RZ, RZ, 0xff ;  /* 0x000000ffff037424 */ /* 0x002fe400078e00ff */
[----:B------:R-:W-:Y:S01]  /*a7a0*/  IMAD.MOV.U32 R7, RZ, RZ, 0x1 ;  /* 0x00000001ff077424 */ /* 0x000fe200078e00ff */
[----:B------:R-:W-:-:S04]  /*a7b0*/  LOP3.LUT R0, R0, 0xffff, RZ, 0xc0, !PT ;  /* 0x0000ffff00007812 */ /* 0x000fc800078ec0ff */
[----:B------:R-:W-:-:S05]  /*a7c0*/  SHF.R.U32.HI R0, RZ, 0x5, R0 ;  /* 0x00000005ff007819 */ /* 0x000fca0000011600 */
[----:B------:R-:W-:Y:S01]  /*a7d0*/  VIADD R2, R0, 0x10 ;  /* 0x0000001000027836 */ /* 0x000fe20000000000 */
[----:B------:R-:W-:Y:S01]  /*a7e0*/  SHF.L.U32 R0, R3, R0, RZ ;  /* 0x0000000003007219 */ /* 0x000fe200000006ff */
[----:B0-----:R-:W-:-:S03]  /*a7f0*/  ULEA UR6, UR5, UR4, 0x18 ;  /* 0x0000000405067291 */ /* 0x001fc6000f8ec0ff */
[----:B------:R-:W-:-:S04]  /*a800*/  SHF.L.U32 R3, R7, R2, RZ ;  /* 0x0000000207037219 */ /* 0x000fc800000006ff */
[----:B------:R-:W-:Y:S02]  /*a810*/  LOP3.LUT R0, R3, R0, RZ, 0xfc, !PT ;  /* 0x0000000003007212 */ /* 0x000fe400078efcff */
[----:B------:R-:W0:Y:S02]  /*a820*/  LDS R5, [UR6] ;  /* 0x00000006ff057984 */ /* 0x000e240008000800 */
[C---:B------:R-:W-:Y:S02]  /*a830*/  LOP3.LUT R2, R0.reuse, 0xffff, RZ, 0xc0, !PT ;  /* 0x0000ffff00027812 */ /* 0x040fe400078ec0ff */
[----:B0-----:R-:W-:-:S04]  /*a840*/  LOP3.LUT R3, R0, 0xffff, R5, 0x80, !PT ;  /* 0x0000ffff00037812 */ /* 0x001fc800078e8005 */
[----:B------:R-:W-:-:S13]  /*a850*/  ISETP.NE.AND P0, PT, R3, R2, PT ;  /* 0x000000020300720c */ /* 0x000fda0003f05270 */
[----:B------:R-:W-:Y:S05]  /*a860*/  @P0 BRA `(.L_x_15) ;  /* 0x0000000000500947 */ /* 0x000fea0003800000 */
[----:B------:R-:W-:Y:S02]  /*a870*/  SHF.R.U32.HI R5, RZ, 0x10, R5 ;  /* 0x00000010ff057819 */ /* 0x000fe40000011605 */
[----:B------:R-:W-:-:S04]  /*a880*/  SHF.R.U32.HI R2, RZ, 0x10, R0 ;  /* 0x00000010ff027819 */ /* 0x000fc80000011600 */
[----:B------:R-:W-:-:S04]  /*a890*/  LOP3.LUT R5, R5, R2, RZ, 0xc0, !PT ;  /* 0x0000000205057212 */ /* 0x000fc800078ec0ff */
[----:B------:R-:W-:-:S13]  /*a8a0*/  ISETP.NE.AND P0, PT, R5, R2, PT ;  /* 0x000000020500720c */ /* 0x000fda0003f05270 */
[----:B------:R-:W-:Y:S05]  /*a8b0*/  @P0 BRA `(.L_x_16) ;  /* 0x0000000000300947 */ /* 0x000fea0003800000 */
[----:B------:R-:W-:Y:S01]  /*a8c0*/  R2UR UR4, R0 ;  /* 0x00000000000472ca */ /* 0x000fe200000e0000 */
[----:B------:R-:W-:Y:S01]  /*a8d0*/  VOTEU.ANY UR5, UPT, PT ;  /* 0x0000000000057886 */ /* 0x000fe200038e0100 */
[----:B------:R-:W0:Y:S01]  /*a8e0*/  S2R R0, SR_LANEID ;  /* 0x0000000000007919 */ /* 0x000e220000000000 */
[----:B------:R-:W-:-:S10]  /*a8f0*/  UFLO.U32 UR5, UR5 ;  /* 0x00000005000572bd */ /* 0x000fd400080e0000 */
[----:B------:R-:W-:-:S06]  /*a900*/  ULOP3.LUT UR4, URZ, UR4, URZ, 0x33, !UPT ;  /* 0x00000004ff047292 */ /* 0x000fcc000f8e33ff */
[----:B------:R-:W-:-:S04]  /*a910*/  IMAD.U32 R2, RZ, RZ, UR4 ;  /* 0x00000004ff027e24 */ /* 0x000fc8000f8e00ff */
[----:B------:R-:W1:Y:S02]  /*a920*/  REDUX UR7, R2 ;  /* 0x00000000020773c4 */ /* 0x000e640000000000 */
[----:B------:R2:W-:Y:S01]  /*a930*/  UTCATOMSWS.AND URZ, UR4 ;  /* 0x0000000400ff79e3 */ /* 0x0005e20008000000 */
[----:B0-----:R-:W-:Y:S01]  /*a940*/  ISETP.EQ.U32.AND P0, PT, R0, UR5, PT ;  /* 0x0000000500007c0c */ /* 0x001fe2000bf02070 */
[----:B-1----:R-:W-:-:S12]  /*a950*/  IMAD.U32 R0, RZ, RZ, UR7 ;  /* 0x00000007ff007e24 */ /* 0x002fd8000f8e00ff */
[----:B------:R2:W-:Y:S01]  /*a960*/  @P0 ATOMS.AND RZ, [UR6], R0 ;  /* 0x00000000ffff098c */ /* 0x0005e2000a800006 */
[----:B------:R-:W-:Y:S05]  /*a970*/  BRA `(.L_x_14) ;  /* 0x0000000000147947 */ /* 0x000fea0003800000 */
.L_x_16:
[----:B------:R-:W-:-:S07]  /*a980*/  MOV R2, 0xa9a0 ;  /* 0x0000a9a000027802 */ /* 0x000fce0000000f00 */
[----:B------:R-:W-:Y:S05]  /*a990*/  CALL.REL.NOINC `($__internal_0_$__cuda_sm10x_tcgen05_guardrail_trap_col_being_dealloced_not_returned_by_alloc) ;  /* 0x00000000002c7944 */ /* 0x000fea0003c00000 */
[----:B------:R-:W-:Y:S05]  /*a9a0*/  BRA `(.L_x_14) ;  /* 0x0000000000087947 */ /* 0x000fea0003800000 */
.L_x_15:
[----:B------:R-:W-:-:S07]  /*a9b0*/  MOV R2, 0xa9d0 ;  /* 0x0000a9d000027802 */ /* 0x000fce0000000f00 */
[----:B------:R-:W-:Y:S05]  /*a9c0*/  CALL.REL.NOINC `($__internal_2_$__cuda_sm10x_tcgen05_guardrail_trap_unallocated_columns_being_dealloced) ;  /* 0x0000000000387944 */ /* 0x000fea0003c00000 */
.L_x_14:
[----:B------:R-:W-:Y:S01]  /*a9d0*/  NOP ;  /* 0x0000000000007918 */ /* 0x000fe20000000000 */
[----:B--2---:R-:W-:Y:S05]  /*a9e0*/  EXIT ;  /* 0x000000000000794d */ /* 0x004fea0003800000 */
.L_x_9:
[----:B------:R-:W0:Y:S02]  /*a9f0*/  SYNCS.PHASECHK.TRANS64.TRYWAIT P1, [UR8], R10 ;  /* 0x0000000aff0075a7 */ /* 0x000e240008021108 */
[----:B0-----:R-:W-:Y:S05]  /*aa00*/  @!P1 BRA `(.L_x_9) ;  /* 0xfffffffc00f89947 */ /* 0x001fea000383ffff */
[----:B------:R-:W-:Y:S05]  /*aa10*/  BRA `(.L_x_17) ;  /* 0xffffffb000787947 */ /* 0x000fea000383ffff */
.L_x_13:
[----:B------:R-:W1:Y:S02]  /*aa20*/  SYNCS.PHASECHK.TRANS64.TRYWAIT P0, [UR8], R3 ;  /* 0x00000003ff0075a7 */ /* 0x000e640008001108 */
[----:B-1----:R-:W-:Y:S05]  /*aa30*/  @!P0 BRA `(.L_x_13) ;  /* 0xfffffffc00f88947 */ /* 0x002fea000383ffff */
[----:B------:R-:W-:Y:S05]  /*aa40*/  BRA `(.L_x_12) ;  /* 0xffffffbc005c7947 */ /* 0x000fea000383ffff */
        .weak           $__internal_0_$__cuda_sm10x_tcgen05_guardrail_trap_col_being_dealloced_not_returned_by_alloc
        .type           $__internal_0_$__cuda_sm10x_tcgen05_guardrail_trap_col_being_dealloced_not_returned_by_alloc,@function
        .size           $__internal_0_$__cuda_sm10x_tcgen05_guardrail_trap_col_being_dealloced_not_returned_by_alloc,($__internal_1_$__cuda_sm10x_tcgen05_guardrail_trap_phase_invalid_during_alloc - $__internal_0_$__cuda_sm10x_tcgen05_guardrail_trap_col_being_dealloced_not_returned_by_alloc)
$__internal_0_$__cuda_sm10x_tcgen05_guardrail_trap_col_being_dealloced_not_returned_by_alloc:
[----:B------:R-:W-:Y:S05]  /*aa50*/  BPT.TRAP 0x1 ;  /* 0x000000040000795c */ /* 0x000fea0000300000 */
[----:B------:R-:W-:-:S04]  /*aa60*/  IMAD.MOV.U32 R3, RZ, RZ, 0x0 ;  /* 0x00000000ff037424 */ /* 0x000fc800078e00ff */
[----:B------:R-:W-:Y:S05]  /*aa70*/  RET.REL.NODEC R2 `(matmul_kernel) ;  /* 0xffffff5402607950 */ /* 0x000fea0003c3ffff */
        .weak           $__internal_1_$__cuda_sm10x_tcgen05_guardrail_trap_phase_invalid_during_alloc
        .type           $__internal_1_$__cuda_sm10x_tcgen05_guardrail_trap_phase_invalid_during_alloc,@function
        .size           $__internal_1_$__cuda_sm10x_tcgen05_guardrail_trap_phase_invalid_during_alloc,($__internal_2_$__cuda_sm10x_tcgen05_guardrail_trap_unallocated_columns_being_dealloced - $__internal_1_$__cuda_sm10x_tcgen05_guardrail_trap_phase_invalid_during_alloc)
$__internal_1_$__cuda_sm10x_tcgen05_guardrail_trap_phase_invalid_during_alloc:
[----:B------:R-:W-:Y:S05]  /*aa80*/  BPT.TRAP 0x1 ;  /* 0x000000040000795c */ /* 0x000fea0000300000 */
[----:B------:R-:W-:-:S04]  /*aa90*/  IMAD.MOV.U32 R3, RZ, RZ, 0x0 ;  /* 0x00000000ff037424 */ /* 0x000fc800078e00ff */
[----:B------:R-:W-:Y:S05]  /*aaa0*/  RET.REL.NODEC R2 `(matmul_kernel) ;  /* 0xffffff5402547950 */ /* 0x000fea0003c3ffff */
        .weak           $__internal_2_$__cuda_sm10x_tcgen05_guardrail_trap_unallocated_columns_being_dealloced
        .type           $__internal_2_$__cuda_sm10x_tcgen05_guardrail_trap_unallocated_columns_being_dealloced,@function
        .size           $__internal_2_$__cuda_sm10x_tcgen05_guardrail_trap_unallocated_columns_being_dealloced,(.L_x_21 - $__internal_2_$__cuda_sm10x_tcgen05_guardrail_trap_unallocated_columns_being_dealloced)
$__internal_2_$__cuda_sm10x_tcgen05_guardrail_trap_unallocated_columns_being_dealloced:
[----:B------:R-:W-:Y:S05]  /*aab0*/  BPT.TRAP 0x1 ;  /* 0x000000040000795c */ /* 0x000fea0000300000 */
[----:B------:R-:W-:-:S04]  /*aac0*/  IMAD.MOV.U32 R3, RZ, RZ, 0x0 ;  /* 0x00000000ff037424 */ /* 0x000fc800078e00ff */
[----:B------:R-:W-:Y:S05]  /*aad0*/  RET.REL.NODEC R2 `(matmul_kernel) ;  /* 0xffffff5402487950 */ /* 0x000fea0003c3ffff */
.L_x_18:
[----:B------:R-:W-:-:S00]  /*aae0*/  BRA `(.L_x_18) ;  /* 0xfffffffc00fc7947 */ /* 0x000fc0000383ffff */
[----:B------:R-:W-:-:S00]  /*aaf0*/  NOP ;  /* 0x0000000000007918 */ /* 0x000fc00000000000 */
        /* <DEDUP_REMOVED lines=8> */
.L_x_21:


//--------------------- .nv.shared.matmul_kernel  --------------------------
	.section	.nv.shared.matmul_kernel,"aw",@nobits
	.sectionflags	@""
	.align	16
	.zero		1024


//--------------------- .nv.shared.reserved.0     --------------------------
	.section	.nv.shared.reserved.0,"aw",@nobits
	.align	8
	.weak		__nv_reservedSMEM_offset_0_alias
	.size		__nv_reservedSMEM_offset_0_alias, 0, 64
	.other		__nv_reservedSMEM_offset_0_alias,@"STO_CUDA_RESERVED_SHARED STV_DEFAULT"
__nv_reservedSMEM_offset_0_alias:
	.zero		0
.nv.shared.reserved.0:
	.zero		64
	.weak		__nv_reservedSMEM_allocation_phase
	.type		__nv_reservedSMEM_allocation_phase,@object
	.size		__nv_reservedSMEM_allocation_phase,(.L_0 - __nv_reservedSMEM_allocation_phase)
__nv_reservedSMEM_allocation_phase:
	.zero		1
.L_0:
	.zero		7
	.weak		__nv_reservedSMEM_devtool_atexit_pc
	.type		__nv_reservedSMEM_devtool_atexit_pc,@object
	.size		__nv_reservedSMEM_devtool_atexit_pc,(__nv_reservedSMEM_allocation_mask - __nv_reservedSMEM_devtool_atexit_pc)
__nv_reservedSMEM_devtool_atexit_pc:
	.zero		8
	.weak		__nv_reservedSMEM_allocation_mask
	.type		__nv_reservedSMEM_allocation_mask,@object
	.size		__nv_reservedSMEM_allocation_mask,(.L_2 - __nv_reservedSMEM_allocation_mask)
__nv_reservedSMEM_allocation_mask:
	.zero		4
.L_2:


//--------------------- .nv.constant0.matmul_kernel --------------------------
	.section	.nv.constant0.matmul_kernel,"a",@progbits
	.sectionflags	@""
	.align	4
.nv.constant0.matmul_kernel:
	.zero		976


//--------------------- SYMBOLS --------------------------

	.type		.nv.reservedSmem.offset0,@object
	.size		.nv.reservedSmem.offset0,0x4
	.type		.nv.reservedSmem.cap,@object
	.size		.nv.reservedSmem.cap,0x4
